	.target	sm_100a

	.elftype	@"ET_EXEC"


//--------------------- .note.nv.tkinfo           --------------------------
	.section	.note.nv.tkinfo,"",@"SHT_NOTE"
	.sectionflags	@"SHF_NOTE_NV_TKINFO"
	.tkinfo
        /*0018*/ 	.word	0x00000002
        /*0030*/ 	.string	""
        /*0030*/ 	.string	"ptxas"
        /*0030*/ 	.string	"Cuda compilation tools, release 13.0, V13.0.88"
        /*0030*/ 	.string	"Build cuda_13.0.r13.0/compiler.36424714_0"
        /*0030*/ 	.string	"-arch sm_100a -m 64 "



//--------------------- .note.nv.cuinfo           --------------------------
	.section	.note.nv.cuinfo,"",@"SHT_NOTE"
	.sectionflags	@"SHF_NOTE_NV_CUINFO"
        /*0018*/ 	.short	0x0002
        /*001a*/ 	.short	0x0064
        /*001c*/ 	.short	0x0082
	.zero		2


//--------------------- .nv.info                  --------------------------
	.section	.nv.info,"",@"SHT_CUDA_INFO"
	.align	4


	//----- nvinfo : EIATTR_REGCOUNT
	.align		4
        /*0000*/ 	.byte	0x04, 0x2f
        /*0002*/ 	.short	(.L_19 - .L_18)
	.align		4
.L_18:
        /*0004*/ 	.word	index@(_ZN7cutlass13device_kernelINS_4gemm6kernel13GemmUniversalIN4cute5tupleIJiiiiEEENS1_10collective13CollectiveMmaINS1_35MainloopSm100TmaUmmaWarpSpecializedILi3ELi2ELi4ENS5_IJNS4_1CILi1EEENSA_ILi4EEESB_EEEEENS5_IJNSA_ILi128EEESF_NSA_ILi64EEEEEEfNS5_IJlSB_lEEEfSI_NS4_8TiledMMAINS4_8MMA_AtomIJNS4_17SM100_MMA_TF32_SSINS_10tfloat32_tESM_fLi128ELi128ELNS4_4UMMA5MajorE0ELSO_0ELNSN_7ScaleInE0ELSP_0EEEEEENS4_6LayoutINS5_IJSB_SB_SB_EEENS5_IJNSA_ILi0EEESU_SU_EEEEENS5_IJNS4_10UnderscoreESX_SX_EEEEENS4_23SM90_TMA_LOAD_MULTICASTENS4_14ComposedLayoutINS4_7SwizzleILi3ELi4ELi3EEENS4_18smem_ptr_flag_bitsILi32EEENSS_INS5_IJNSA_ILi8EEENSA_ILi32EEEEEENS5_IJS17_SB_EEEEEEEvNS4_8identityENS4_13SM90_TMA_LOADES1B_vS1C_EENS_8epilogue10collective18CollectiveEpilogueINS1F_23Sm100TmaWarpSpecializedILi4ELi2ELi16ELb1ELb0EEEJSH_NS5_IJNSS_ISF_SB_EENSS_INSA_ILi16EEESB_EEEEEfSI_fSI_NS1F_6fusion15FusionCallbacksIS1J_NS1O_17LinearCombinationIffffLNS_15FloatRoundStyleE2EEESH_S1N_JEEENS4_5SM1004TMEM4LOAD26SM100_TMEM_LOAD_32dp32b16xES1D_NS11_INS12_ILi2ELi4ELi3EEES15_NSS_INS5_IJS16_S1L_EEENS5_IJS1L_SB_EEEEEEENS4_39AutoVectorizingCopyWithAssumedAlignmentILi128EEENS4_14SM90_TMA_STOREES22_S24_S24_EEEvvEEEEvNT_6ParamsE)
        /*0008*/ 	.word	0x0000004f


	//----- nvinfo : EIATTR_FRAME_SIZE
	.align		4
.L_19:
        /*000c*/ 	.byte	0x04, 0x11
        /*000e*/ 	.short	(.L_21 - .L_20)
	.align		4
.L_20:
        /*0010*/ 	.word	index@($__internal_2_$__cuda_sm10x_tcgen05_guardrail_trap_unallocated_columns_being_dealloced)
        /*0014*/ 	.word	0x00000000


	//----- nvinfo : EIATTR_FRAME_SIZE
	.align		4
.L_21:
        /*0018*/ 	.byte	0x04, 0x11
        /*001a*/ 	.short	(.L_23 - .L_22)
	.align		4
.L_22:
        /*001c*/ 	.word	index@($__internal_1_$__cuda_sm10x_tcgen05_guardrail_trap_phase_invalid_during_alloc)
        /*0020*/ 	.word	0x00000000


	//----- nvinfo : EIATTR_FRAME_SIZE
	.align		4
.L_23:
        /*0024*/ 	.byte	0x04, 0x11
        /*0026*/ 	.short	(.L_25 - .L_24)
	.align		4
.L_24:
        /*0028*/ 	.word	index@($__internal_0_$__cuda_sm10x_tcgen05_guardrail_trap_col_being_dealloced_not_returned_by_alloc)
        /*002c*/ 	.word	0x00000000


	//----- nvinfo : EIATTR_FRAME_SIZE
	.align		4
.L_25:
        /*0030*/ 	.byte	0x04, 0x11
        /*0032*/ 	.short	(.L_27 - .L_26)
	.align		4
.L_26:
        /*0034*/ 	.word	index@(_ZN7cutlass13device_kernelINS_4gemm6kernel13GemmUniversalIN4cute5tupleIJiiiiEEENS1_10collective13CollectiveMmaINS1_35MainloopSm100TmaUmmaWarpSpecializedILi3ELi2ELi4ENS5_IJNS4_1CILi1EEENSA_ILi4EEESB_EEEEENS5_IJNSA_ILi128EEESF_NSA_ILi64EEEEEEfNS5_IJlSB_lEEEfSI_NS4_8TiledMMAINS4_8MMA_AtomIJNS4_17SM100_MMA_TF32_SSINS_10tfloat32_tESM_fLi128ELi128ELNS4_4UMMA5MajorE0ELSO_0ELNSN_7ScaleInE0ELSP_0EEEEEENS4_6LayoutINS5_IJSB_SB_SB_EEENS5_IJNSA_ILi0EEESU_SU_EEEEENS5_IJNS4_10UnderscoreESX_SX_EEEEENS4_23SM90_TMA_LOAD_MULTICASTENS4_14ComposedLayoutINS4_7SwizzleILi3ELi4ELi3EEENS4_18smem_ptr_flag_bitsILi32EEENSS_INS5_IJNSA_ILi8EEENSA_ILi32EEEEEENS5_IJS17_SB_EEEEEEEvNS4_8identityENS4_13SM90_TMA_LOADES1B_vS1C_EENS_8epilogue10collective18CollectiveEpilogueINS1F_23Sm100TmaWarpSpecializedILi4ELi2ELi16ELb1ELb0EEEJSH_NS5_IJNSS_ISF_SB_EENSS_INSA_ILi16EEESB_EEEEEfSI_fSI_NS1F_6fusion15FusionCallbacksIS1J_NS1O_17LinearCombinationIffffLNS_15FloatRoundStyleE2EEESH_S1N_JEEENS4_5SM1004TMEM4LOAD26SM100_TMEM_LOAD_32dp32b16xES1D_NS11_INS12_ILi2ELi4ELi3EEES15_NSS_INS5_IJS16_S1L_EEENS5_IJS1L_SB_EEEEEEENS4_39AutoVectorizingCopyWithAssumedAlignmentILi128EEENS4_14SM90_TMA_STOREES22_S24_S24_EEEvvEEEEvNT_6ParamsE)
        /*0038*/ 	.word	0x00000000


	//----- nvinfo : EIATTR_MIN_STACK_SIZE
	.align		4
.L_27:
        /*003c*/ 	.byte	0x04, 0x12
        /*003e*/ 	.short	(.L_29 - .L_28)
	.align		4
.L_28:
        /*0040*/ 	.word	index@(_ZN7cutlass13device_kernelINS_4gemm6kernel13GemmUniversalIN4cute5tupleIJiiiiEEENS1_10collective13CollectiveMmaINS1_35MainloopSm100TmaUmmaWarpSpecializedILi3ELi2ELi4ENS5_IJNS4_1CILi1EEENSA_ILi4EEESB_EEEEENS5_IJNSA_ILi128EEESF_NSA_ILi64EEEEEEfNS5_IJlSB_lEEEfSI_NS4_8TiledMMAINS4_8MMA_AtomIJNS4_17SM100_MMA_TF32_SSINS_10tfloat32_tESM_fLi128ELi128ELNS4_4UMMA5MajorE0ELSO_0ELNSN_7ScaleInE0ELSP_0EEEEEENS4_6LayoutINS5_IJSB_SB_SB_EEENS5_IJNSA_ILi0EEESU_SU_EEEEENS5_IJNS4_10UnderscoreESX_SX_EEEEENS4_23SM90_TMA_LOAD_MULTICASTENS4_14ComposedLayoutINS4_7SwizzleILi3ELi4ELi3EEENS4_18smem_ptr_flag_bitsILi32EEENSS_INS5_IJNSA_ILi8EEENSA_ILi32EEEEEENS5_IJS17_SB_EEEEEEEvNS4_8identityENS4_13SM90_TMA_LOADES1B_vS1C_EENS_8epilogue10collective18CollectiveEpilogueINS1F_23Sm100TmaWarpSpecializedILi4ELi2ELi16ELb1ELb0EEEJSH_NS5_IJNSS_ISF_SB_EENSS_INSA_ILi16EEESB_EEEEEfSI_fSI_NS1F_6fusion15FusionCallbacksIS1J_NS1O_17LinearCombinationIffffLNS_15FloatRoundStyleE2EEESH_S1N_JEEENS4_5SM1004TMEM4LOAD26SM100_TMEM_LOAD_32dp32b16xES1D_NS11_INS12_ILi2ELi4ELi3EEES15_NSS_INS5_IJS16_S1L_EEENS5_IJS1L_SB_EEEEEEENS4_39AutoVectorizingCopyWithAssumedAlignmentILi128EEENS4_14SM90_TMA_STOREES22_S24_S24_EEEvvEEEEvNT_6ParamsE)
        /*0044*/ 	.word	0x00000000
.L_29:


//--------------------- .nv.compat                --------------------------
	.section	.nv.compat,"",@"SHT_CUDA_COMPAT_INFO"
	.align	4
        /*0000*/ 	.byte	0x02, 0x09, 0x01, 0x00, 0x02, 0x02, 0x02, 0x00, 0x02, 0x05, 0x05, 0x00, 0x03, 0x07, 0x01, 0x01
        /*0010*/ 	.byte	0x02, 0x03, 0x01, 0x00, 0x02, 0x06, 0x01, 0x00, 0x04, 0x0b, 0x08, 0x00, 0x09, 0x00, 0x00, 0x00
        /*0020*/ 	.byte	0x00, 0x00, 0x00, 0x00


//--------------------- .nv.info._ZN7cutlass13device_kernelINS_4gemm6kernel13GemmUniversalIN4cute5tupleIJiiiiEEENS1_10collective13CollectiveMmaINS1_35MainloopSm100TmaUmmaWarpSpecializedILi3ELi2ELi4ENS5_IJNS4_1CILi1EEENSA_ILi4EEESB_EEEEENS5_IJNSA_ILi128EEESF_NSA_ILi64EEEEEEfNS5_IJlSB_lEEEfSI_NS4_8TiledMMAINS4_8MMA_AtomIJNS4_17SM100_MMA_TF32_SSINS_10tfloat32_tESM_fLi128ELi128ELNS4_4UMMA5MajorE0ELSO_0ELNSN_7ScaleInE0ELSP_0EEEEEENS4_6LayoutINS5_IJSB_SB_SB_EEENS5_IJNSA_ILi0EEESU_SU_EEEEENS5_IJNS4_10UnderscoreESX_SX_EEEEENS4_23SM90_TMA_LOAD_MULTICASTENS4_14ComposedLayoutINS4_7SwizzleILi3ELi4ELi3EEENS4_18smem_ptr_flag_bitsILi32EEENSS_INS5_IJNSA_ILi8EEENSA_ILi32EEEEEENS5_IJS17_SB_EEEEEEEvNS4_8identityENS4_13SM90_TMA_LOADES1B_vS1C_EENS_8epilogue10collective18CollectiveEpilogueINS1F_23Sm100TmaWarpSpecializedILi4ELi2ELi16ELb1ELb0EEEJSH_NS5_IJNSS_ISF_SB_EENSS_INSA_ILi16EEESB_EEEEEfSI_fSI_NS1F_6fusion15FusionCallbacksIS1J_NS1O_17LinearCombinationIffffLNS_15FloatRoundStyleE2EEESH_S1N_JEEENS4_5SM1004TMEM4LOAD26SM100_TMEM_LOAD_32dp32b16xES1D_NS11_INS12_ILi2ELi4ELi3EEES15_NSS_INS5_IJS16_S1L_EEENS5_IJS1L_SB_EEEEEEENS4_39AutoVectorizingCopyWithAssumedAlignmentILi128EEENS4_14SM90_TMA_STOREES22_S24_S24_EEEvvEEEEvNT_6ParamsE --------------------------
	.section	.nv.info._ZN7cutlass13device_kernelINS_4gemm6kernel13GemmUniversalIN4cute5tupleIJiiiiEEENS1_10collective13CollectiveMmaINS1_35MainloopSm100TmaUmmaWarpSpecializedILi3ELi2ELi4ENS5_IJNS4_1CILi1EEENSA_ILi4EEESB_EEEEENS5_IJNSA_ILi128EEESF_NSA_ILi64EEEEEEfNS5_IJlSB_lEEEfSI_NS4_8TiledMMAINS4_8MMA_AtomIJNS4_17SM100_MMA_TF32_SSINS_10tfloat32_tESM_fLi128ELi128ELNS4_4UMMA5MajorE0ELSO_0ELNSN_7ScaleInE0ELSP_0EEEEEENS4_6LayoutINS5_IJSB_SB_SB_EEENS5_IJNSA_ILi0EEESU_SU_EEEEENS5_IJNS4_10UnderscoreESX_SX_EEEEENS4_23SM90_TMA_LOAD_MULTICASTENS4_14ComposedLayoutINS4_7SwizzleILi3ELi4ELi3EEENS4_18smem_ptr_flag_bitsILi32EEENSS_INS5_IJNSA_ILi8EEENSA_ILi32EEEEEENS5_IJS17_SB_EEEEEEEvNS4_8identityENS4_13SM90_TMA_LOADES1B_vS1C_EENS_8epilogue10collective18CollectiveEpilogueINS1F_23Sm100TmaWarpSpecializedILi4ELi2ELi16ELb1ELb0EEEJSH_NS5_IJNSS_ISF_SB_EENSS_INSA_ILi16EEESB_EEEEEfSI_fSI_NS1F_6fusion15FusionCallbacksIS1J_NS1O_17LinearCombinationIffffLNS_15FloatRoundStyleE2EEESH_S1N_JEEENS4_5SM1004TMEM4LOAD26SM100_TMEM_LOAD_32dp32b16xES1D_NS11_INS12_ILi2ELi4ELi3EEES15_NSS_INS5_IJS16_S1L_EEENS5_IJS1L_SB_EEEEEEENS4_39AutoVectorizingCopyWithAssumedAlignmentILi128EEENS4_14SM90_TMA_STOREES22_S24_S24_EEEvvEEEEvNT_6ParamsE,"",@"SHT_CUDA_INFO"
	.sectionflags	@""
	.align	4


	//----- nvinfo : EIATTR_CUDA_API_VERSION
	.align		4
        /*0000*/ 	.byte	0x04, 0x37
        /*0002*/ 	.short	(.L_31 - .L_30)
.L_30:
        /*0004*/ 	.word	0x00000082


	//----- nvinfo : EIATTR_KPARAM_INFO
	.align		4
.L_31:
        /*0008*/ 	.byte	0x04, 0x17
        /*000a*/ 	.short	(.L_33 - .L_32)
.L_32:
        /*000c*/ 	.word	0x00000000
        /*0010*/ 	.short	0x0000
        /*0012*/ 	.short	0x0000
        /*0014*/ 	.byte	0x00, 0xf0, 0x01, 0x20


	//----- nvinfo : EIATTR_AT_ENTRY_FRAGMENTS
	.align		4
.L_33:
        /*0018*/ 	.byte	0x04, 0x4f
        /*001a*/ 	.short	(.L_35 - .L_34)


	//   ....[0]....
.L_34:
        /*001c*/ 	.word	0x00000006


	//----- nvinfo : EIATTR_RESERVED_SMEM_USED
	.align		4
.L_35:
        /*0020*/ 	.byte	0x01, 0x41
	.zero		2


	//----- nvinfo : EIATTR_SPARSE_MMA_MASK
	.align		4
        /*0024*/ 	.byte	0x03, 0x50
        /*0026*/ 	.short	0x0000


	//----- nvinfo : EIATTR_TCGEN05_1CTA_USED
	.align		4
        /*0028*/ 	.byte	0x01, 0x51
	.zero		2


	//----- nvinfo : EIATTR_MAXREG_COUNT
	.align		4
        /*002c*/ 	.byte	0x03, 0x1b
        /*002e*/ 	.short	0x00ff


	//----- nvinfo : EIATTR_NUM_BARRIERS
	.align		4
        /*0030*/ 	.byte	0x02, 0x4c
        /*0032*/ 	.byte	0x07
	.zero		1


	//----- nvinfo : EIATTR_EXTERNS
	.align		4
        /*0034*/ 	.byte	0x04, 0x0f
        /*0036*/ 	.short	(.L_37 - .L_36)


	//   ....[0]....
	.align		4
.L_36:
        /*0038*/ 	.word	index@(__assertfail)


	//----- nvinfo : EIATTR_MERCURY_ISA_VERSION
	.align		4
.L_37:
        /*003c*/ 	.byte	0x03, 0x5f
        /*003e*/ 	.short	0x0101


	//----- nvinfo : EIATTR_INT_WARP_WIDE_INSTR_OFFSETS
	.align		4
        /*0040*/ 	.byte	0x04, 0x31
        /*0042*/ 	.short	(.L_39 - .L_38)


	//   ....[0]....
.L_38:
        /*0044*/ 	.word	0x00003fc0


	//   ....[1]....
        /*0048*/ 	.word	0x00003ff0


	//   ....[2]....
        /*004c*/ 	.word	0x00004010


	//   ....[3]....
        /*0050*/ 	.word	0x00004b40


	//   ....[4]....
        /*0054*/ 	.word	0x00004ba0


	//   ....[5]....
        /*0058*/ 	.word	0x00004c90


	//   ....[6]....
        /*005c*/ 	.word	0x00004d00


	//   ....[7]....
        /*0060*/ 	.word	0x00004df0


	//   ....[8]....
        /*0064*/ 	.word	0x00004e60


	//   ....[9]....
        /*0068*/ 	.word	0x00004f60


	//   ....[10]....
        /*006c*/ 	.word	0x00004fd0


	//   ....[11]....
        /*0070*/ 	.word	0x000050e0


	//   ....[12]....
        /*0074*/ 	.word	0x00005160


	//   ....[13]....
        /*0078*/ 	.word	0x00005260


	//   ....[14]....
        /*007c*/ 	.word	0x000052e0


	//   ....[15]....
        /*0080*/ 	.word	0x000053e0


	//   ....[16]....
        /*0084*/ 	.word	0x00005460


	//   ....[17]....
        /*0088*/ 	.word	0x00005550


	//   ....[18]....
        /*008c*/ 	.word	0x000055e0


	//----- nvinfo : EIATTR_COOP_GROUP_MASK_REGIDS
	.align		4
.L_39:
        /*0090*/ 	.byte	0x04, 0x29
        /*0092*/ 	.short	(.L_41 - .L_40)


	//   ....[0]....
.L_40:
        /*0094*/ 	.word	0xffffffff


	//   ....[1]....
        /*0098*/ 	.word	0xffffffff


	//   ....[2]....
        /*009c*/ 	.word	0xffffffff


	//   ....[3]....
        /*00a0*/ 	.word	0xffffffff


	//   ....[4]....
        /*00a4*/ 	.word	0xffffffff


	//   ....[5]....
        /*00a8*/ 	.word	0xffffffff


	//   ....[6]....
        /*00ac*/ 	.word	0xffffffff


	//   ....[7]....
        /*00b0*/ 	.word	0xffffffff


	//   ....[8]....
        /*00b4*/ 	.word	0xffffffff


	//   ....[9]....
        /*00b8*/ 	.word	0xffffffff


	//   ....[10]....
        /*00bc*/ 	.word	0xffffffff


	//   ....[11]....
        /*00c0*/ 	.word	0xffffffff


	//   ....[12]....
        /*00c4*/ 	.word	0xffffffff


	//   ....[13]....
        /*00c8*/ 	.word	0xffffffff


	//----- nvinfo : EIATTR_COOP_GROUP_INSTR_OFFSETS
	.align		4
.L_41:
        /*00cc*/ 	.byte	0x04, 0x28
        /*00ce*/ 	.short	(.L_43 - .L_42)


	//   ....[0]....
.L_42:
        /*00d0*/ 	.word	0x00000080


	//   ....[1]....
        /*00d4*/ 	.word	0x000004f0


	//   ....[2]....
        /*00d8*/ 	.word	0x00000680


	//   ....[3]....
        /*00dc*/ 	.word	0x00000820


	//   ....[4]....
        /*00e0*/ 	.word	0x00000920


	//   ....[5]....
        /*00e4*/ 	.word	0x00000a90


	//   ....[6]....
        /*00e8*/ 	.word	0x00000c30


	//   ....[7]....
        /*00ec*/ 	.word	0x00000de0


	//   ....[8]....
        /*00f0*/ 	.word	0x00002220


	//   ....[9]....
        /*00f4*/ 	.word	0x00003050


	//   ....[10]....
        /*00f8*/ 	.word	0x00003260


	//   ....[11]....
        /*00fc*/ 	.word	0x00003290


	//   ....[12]....
        /*0100*/ 	.word	0x00003ea0


	//   ....[13]....
        /*0104*/ 	.word	0x000040d0


	//----- nvinfo : EIATTR_VRC_CTA_INIT_COUNT
	.align		4
.L_43:
        /*0108*/ 	.byte	0x02, 0x4a
        /*010a*/ 	.byte	0x80
	.zero		1


	//----- nvinfo : EIATTR_SYSCALL_OFFSETS
	.align		4
        /*010c*/ 	.byte	0x04, 0x46
        /*010e*/ 	.short	(.L_45 - .L_44)


	//   ....[0]....
.L_44:
        /*0110*/ 	.word	0x00006270


	//   ....[1]....
        /*0114*/ 	.word	0x00006360


	//   ....[2]....
        /*0118*/ 	.word	0x00006b20


	//   ....[3]....
        /*011c*/ 	.word	0x000072a0


	//   ....[4]....
        /*0120*/ 	.word	0x000079f0


	//   ....[5]....
        /*0124*/ 	.word	0x00008190


	//   ....[6]....
        /*0128*/ 	.word	0x00008930


	//   ....[7]....
        /*012c*/ 	.word	0x00009100


	//   ....[8]....
        /*0130*/ 	.word	0x000098a0


	//   ....[9]....
        /*0134*/ 	.word	0x00009ff0


	//----- nvinfo : EIATTR_MBARRIER_INSTR_OFFSETS
	.align		4
.L_45:
        /*0138*/ 	.byte	0x04, 0x39
        /*013a*/ 	.short	(.L_47 - .L_46)


	//   ....[0]....
.L_46:
        /*013c*/ 	.word	0x00000610
        /*0140*/ 	.word	0x000000ff
        /*0144*/ 	.word	0x00000000
        /*0148*/ 	.short	0x0100
        /*014a*/ 	.byte	0x04
	.zero		1


	//   ....[1]....
        /*014c*/ 	.word	0x00000620
        /*0150*/ 	.word	0x000000ff
        /*0154*/ 	.word	0x00000018
        /*0158*/ 	.short	0x0100
        /*015a*/ 	.byte	0x04
	.zero		1


	//   ....[2]....
        /*015c*/ 	.word	0x00000630
        /*0160*/ 	.word	0x000000ff
        /*0164*/ 	.word	0x00000008
        /*0168*/ 	.short	0x0100
        /*016a*/ 	.byte	0x04
	.zero		1


	//   ....[3]....
        /*016c*/ 	.word	0x00000640
        /*0170*/ 	.word	0x000000ff
        /*0174*/ 	.word	0x00000020
        /*0178*/ 	.short	0x0100
        /*017a*/ 	.byte	0x04
	.zero		1


	//   ....[4]....
        /*017c*/ 	.word	0x00000650
        /*0180*/ 	.word	0x000000ff
        /*0184*/ 	.word	0x00000010
        /*0188*/ 	.short	0x0100
        /*018a*/ 	.byte	0x04
	.zero		1


	//   ....[5]....
        /*018c*/ 	.word	0x00000660
        /*0190*/ 	.word	0x000000ff
        /*0194*/ 	.word	0x00000028
        /*0198*/ 	.short	0x0100
        /*019a*/ 	.byte	0x04
	.zero		1


	//   ....[6]....
        /*019c*/ 	.word	0x00000790
        /*01a0*/ 	.word	0x000000ff
        /*01a4*/ 	.word	0x00000030
        /*01a8*/ 	.short	0x0100
        /*01aa*/ 	.byte	0x04
	.zero		1


	//   ....[7]....
        /*01ac*/ 	.word	0x000007a0
        /*01b0*/ 	.word	0x000000ff
        /*01b4*/ 	.word	0x00000050
        /*01b8*/ 	.short	0x0100
        /*01ba*/ 	.byte	0x04
	.zero		1


	//   ....[8]....
        /*01bc*/ 	.word	0x000007b0
        /*01c0*/ 	.word	0x000000ff
        /*01c4*/ 	.word	0x00000038
        /*01c8*/ 	.short	0x0100
        /*01ca*/ 	.byte	0x04
	.zero		1


	//   ....[9]....
        /*01cc*/ 	.word	0x000007c0
        /*01d0*/ 	.word	0x000000ff
        /*01d4*/ 	.word	0x00000058
        /*01d8*/ 	.short	0x0100
        /*01da*/ 	.byte	0x04
	.zero		1


	//   ....[10]....
        /*01dc*/ 	.word	0x000007d0
        /*01e0*/ 	.word	0x000000ff
        /*01e4*/ 	.word	0x00000040
        /*01e8*/ 	.short	0x0100
        /*01ea*/ 	.byte	0x04
	.zero		1


	//   ....[11]....
        /*01ec*/ 	.word	0x000007e0
        /*01f0*/ 	.word	0x000000ff
        /*01f4*/ 	.word	0x00000060
        /*01f8*/ 	.short	0x0100
        /*01fa*/ 	.byte	0x04
	.zero		1


	//   ....[12]....
        /*01fc*/ 	.word	0x000007f0
        /*0200*/ 	.word	0x000000ff
        /*0204*/ 	.word	0x00000048
        /*0208*/ 	.short	0x0100
        /*020a*/ 	.byte	0x04
	.zero		1


	//   ....[13]....
        /*020c*/ 	.word	0x00000800
        /*0210*/ 	.word	0x000000ff
        /*0214*/ 	.word	0x00000068
        /*0218*/ 	.short	0x0100
        /*021a*/ 	.byte	0x04
	.zero		1


	//   ....[14]....
        /*021c*/ 	.word	0x000008f0
        /*0220*/ 	.word	0x000000ff
        /*0224*/ 	.word	0x00000070
        /*0228*/ 	.short	0x0100
        /*022a*/ 	.byte	0x06
	.zero		1


	//   ....[15]....
        /*022c*/ 	.word	0x00000900
        /*0230*/ 	.word	0x000000ff
        /*0234*/ 	.word	0x00000078
        /*0238*/ 	.short	0x0100
        /*023a*/ 	.byte	0x06
	.zero		1


	//   ....[16]....
        /*023c*/ 	.word	0x00000a40
        /*0240*/ 	.word	0x000000ff
        /*0244*/ 	.word	0x00000080
        /*0248*/ 	.short	0x0100
        /*024a*/ 	.byte	0x06
	.zero		1


	//   ....[17]....
        /*024c*/ 	.word	0x00000a50
        /*0250*/ 	.word	0x000000ff
        /*0254*/ 	.word	0x00000090
        /*0258*/ 	.short	0x0100
        /*025a*/ 	.byte	0x06
	.zero		1


	//   ....[18]....
        /*025c*/ 	.word	0x00000a60
        /*0260*/ 	.word	0x000000ff
        /*0264*/ 	.word	0x00000088
        /*0268*/ 	.short	0x0100
        /*026a*/ 	.byte	0x06
	.zero		1


	//   ....[19]....
        /*026c*/ 	.word	0x00000a70
        /*0270*/ 	.word	0x000000ff
        /*0274*/ 	.word	0x00000098
        /*0278*/ 	.short	0x0100
        /*027a*/ 	.byte	0x06
	.zero		1


	//   ....[20]....
        /*027c*/ 	.word	0x00000ba0
        /*0280*/ 	.word	0x000000ff
        /*0284*/ 	.word	0x000000a0
        /*0288*/ 	.short	0x0100
        /*028a*/ 	.byte	0x04
	.zero		1


	//   ....[21]....
        /*028c*/ 	.word	0x00000bb0
        /*0290*/ 	.word	0x000000ff
        /*0294*/ 	.word	0x000000c0
        /*0298*/ 	.short	0x0100
        /*029a*/ 	.byte	0x04
	.zero		1


	//   ....[22]....
        /*029c*/ 	.word	0x00000bc0
        /*02a0*/ 	.word	0x000000ff
        /*02a4*/ 	.word	0x000000a8
        /*02a8*/ 	.short	0x0100
        /*02aa*/ 	.byte	0x04
	.zero		1


	//   ....[23]....
        /*02ac*/ 	.word	0x00000bd0
        /*02b0*/ 	.word	0x000000ff
        /*02b4*/ 	.word	0x000000c8
        /*02b8*/ 	.short	0x0100
        /*02ba*/ 	.byte	0x04
	.zero		1


	//   ....[24]....
        /*02bc*/ 	.word	0x00000be0
        /*02c0*/ 	.word	0x000000ff
        /*02c4*/ 	.word	0x000000b0
        /*02c8*/ 	.short	0x0100
        /*02ca*/ 	.byte	0x04
	.zero		1


	//   ....[25]....
        /*02cc*/ 	.word	0x00000bf0
        /*02d0*/ 	.word	0x000000ff
        /*02d4*/ 	.word	0x000000d0
        /*02d8*/ 	.short	0x0100
        /*02da*/ 	.byte	0x04
	.zero		1


	//   ....[26]....
        /*02dc*/ 	.word	0x00000c00
        /*02e0*/ 	.word	0x000000ff
        /*02e4*/ 	.word	0x000000b8
        /*02e8*/ 	.short	0x0100
        /*02ea*/ 	.byte	0x04
	.zero		1


	//   ....[27]....
        /*02ec*/ 	.word	0x00000c10
        /*02f0*/ 	.word	0x000000ff
        /*02f4*/ 	.word	0x000000d8
        /*02f8*/ 	.short	0x0100
        /*02fa*/ 	.byte	0x04
	.zero		1


	//   ....[28]....
        /*02fc*/ 	.word	0x00000d00
        /*0300*/ 	.word	0x000000ff
        /*0304*/ 	.word	0x000000e0
        /*0308*/ 	.short	0x0100
        /*030a*/ 	.byte	0x04
	.zero		1


	//   ....[29]....
        /*030c*/ 	.word	0x00000d10
        /*0310*/ 	.word	0x000000ff
        /*0314*/ 	.word	0x000000f0
        /*0318*/ 	.short	0x0100
        /*031a*/ 	.byte	0x04
	.zero		1


	//   ....[30]....
        /*031c*/ 	.word	0x00000d20
        /*0320*/ 	.word	0x000000ff
        /*0324*/ 	.word	0x000000e8
        /*0328*/ 	.short	0x0100
        /*032a*/ 	.byte	0x04
	.zero		1


	//   ....[31]....
        /*032c*/ 	.word	0x00000d30
        /*0330*/ 	.word	0x000000ff
        /*0334*/ 	.word	0x000000f8
        /*0338*/ 	.short	0x0100
        /*033a*/ 	.byte	0x04
	.zero		1


	//   ....[32]....
        /*033c*/ 	.word	0x00001900
        /*0340*/ 	.word	0x00000000
        /*0344*/ 	.word	0x000000f0
        /*0348*/ 	.short	0x010a
        /*034a*/ 	.byte	0xff
	.zero		1


	//   ....[33]....
        /*034c*/ 	.word	0x00001930
        /*0350*/ 	.word	0x00000000
        /*0354*/ 	.word	0x000000e0
        /*0358*/ 	.short	0x0101
        /*035a*/ 	.byte	0xff
	.zero		1


	//   ....[34]....
        /*035c*/ 	.word	0x00001a00
        /*0360*/ 	.word	0x000000ff
        /*0364*/ 	.word	0x00000018
        /*0368*/ 	.short	0x010a
        /*036a*/ 	.byte	0x04
	.zero		1


	//   ....[35]....
        /*036c*/ 	.word	0x00001a80
        /*0370*/ 	.word	0x000000ff
        /*0374*/ 	.word	0x00000018
        /*0378*/ 	.short	0x010a
        /*037a*/ 	.byte	0x21
	.zero		1


	//   ....[36]....
        /*037c*/ 	.word	0x00001c20
        /*0380*/ 	.word	0x000000ff
        /*0384*/ 	.word	0x00000018
        /*0388*/ 	.short	0x010a
        /*038a*/ 	.byte	0x05
	.zero		1


	//   ....[37]....
        /*038c*/ 	.word	0x00001e10
        /*0390*/ 	.word	0x000000ff
        /*0394*/ 	.word	0x00000078
        /*0398*/ 	.short	0x0101
        /*039a*/ 	.byte	0x15
	.zero		1


	//   ....[38]....
        /*039c*/ 	.word	0x00001e30
        /*03a0*/ 	.word	0x000000ff
        /*03a4*/ 	.word	0x00000018
        /*03a8*/ 	.short	0x010a
        /*03aa*/ 	.byte	0x04
	.zero		1


	//   ....[39]....
        /*03ac*/ 	.word	0x00001eb0
        /*03b0*/ 	.word	0x000000ff
        /*03b4*/ 	.word	0x00000018
        /*03b8*/ 	.short	0x010a
        /*03ba*/ 	.byte	0x21
	.zero		1


	//   ....[40]....
        /*03bc*/ 	.word	0x00002040
        /*03c0*/ 	.word	0x000000ff
        /*03c4*/ 	.word	0x00000018
        /*03c8*/ 	.short	0x010a
        /*03ca*/ 	.byte	0x05
	.zero		1


	//   ....[41]....
        /*03cc*/ 	.word	0x00002250
        /*03d0*/ 	.word	0x00000003
        /*03d4*/ 	.word	0x00000080
        /*03d8*/ 	.short	0x010a
        /*03da*/ 	.byte	0xff
	.zero		1


	//   ....[42]....
        /*03dc*/ 	.word	0x000023a0
        /*03e0*/ 	.word	0x00000000
        /*03e4*/ 	.word	0x00000000
        /*03e8*/ 	.short	0x0101
        /*03ea*/ 	.byte	0xff
	.zero		1


	//   ....[43]....
        /*03ec*/ 	.word	0x00002960
        /*03f0*/ 	.word	0x000000ff
        /*03f4*/ 	.word	0x00000000
        /*03f8*/ 	.short	0x010a
        /*03fa*/ 	.byte	0x04
	.zero		1


	//   ....[44]....
        /*03fc*/ 	.word	0x000029f0
        /*0400*/ 	.word	0x000000ff
        /*0404*/ 	.word	0x00000000
        /*0408*/ 	.short	0x010a
        /*040a*/ 	.byte	0x05
	.zero		1


	//   ....[45]....
        /*040c*/ 	.word	0x00002a90
        /*0410*/ 	.word	0x00000000
        /*0414*/ 	.word	0x00000000
        /*0418*/ 	.short	0x010a
        /*041a*/ 	.byte	0xff
	.zero		1


	//   ....[46]....
        /*041c*/ 	.word	0x00002bb0
        /*0420*/ 	.word	0x00000002
        /*0424*/ 	.word	0x000000e0
        /*0428*/ 	.short	0x010a
        /*042a*/ 	.byte	0xff
	.zero		1


	//   ....[47]....
        /*042c*/ 	.word	0x00002c20
        /*0430*/ 	.word	0x00000002
        /*0434*/ 	.word	0x00000000
        /*0438*/ 	.short	0x0101
        /*043a*/ 	.byte	0xff
	.zero		1


	//   ....[48]....
        /*043c*/ 	.word	0x00002c40
        /*0440*/ 	.word	0x000000ff
        /*0444*/ 	.word	0x00000090
        /*0448*/ 	.short	0x010a
        /*044a*/ 	.byte	0x04
	.zero		1


	//   ....[49]....
        /*044c*/ 	.word	0x00002d60
        /*0450*/ 	.word	0x00000002
        /*0454*/ 	.word	0x00000080
        /*0458*/ 	.short	0x010a
        /*045a*/ 	.byte	0xff
	.zero		1


	//   ....[50]....
        /*045c*/ 	.word	0x00002e60
        /*0460*/ 	.word	0x00000002
        /*0464*/ 	.word	0x00000000
        /*0468*/ 	.short	0x0101
        /*046a*/ 	.byte	0xff
	.zero		1


	//   ....[51]....
        /*046c*/ 	.word	0x00002ef0
        /*0470*/ 	.word	0x000000ff
        /*0474*/ 	.word	0x00000090
        /*0478*/ 	.short	0x0106
        /*047a*/ 	.byte	0x04
	.zero		1


	//   ....[52]....
        /*047c*/ 	.word	0x00002f10
        /*0480*/ 	.word	0x000000ff
        /*0484*/ 	.word	0x00000090
        /*0488*/ 	.short	0x010a
        /*048a*/ 	.byte	0x04
	.zero		1


	//   ....[53]....
        /*048c*/ 	.word	0x00002fa0
        /*0490*/ 	.word	0x000000ff
        /*0494*/ 	.word	0x00000090
        /*0498*/ 	.short	0x0106
        /*049a*/ 	.byte	0x07
	.zero		1


	//   ....[54]....
        /*049c*/ 	.word	0x00002fe0
        /*04a0*/ 	.word	0x00000000
        /*04a4*/ 	.word	0x00000090
        /*04a8*/ 	.short	0x010a
        /*04aa*/ 	.byte	0xff
	.zero		1


	//   ....[55]....
        /*04ac*/ 	.word	0x000035b0
        /*04b0*/ 	.word	0x00000000
        /*04b4*/ 	.word	0x00000080
        /*04b8*/ 	.short	0x010a
        /*04ba*/ 	.byte	0xff
	.zero		1


	//   ....[56]....
        /*04bc*/ 	.word	0x000036c0
        /*04c0*/ 	.word	0x00000003
        /*04c4*/ 	.word	0x00000000
        /*04c8*/ 	.short	0x0101
        /*04ca*/ 	.byte	0xff
	.zero		1


	//   ....[57]....
        /*04cc*/ 	.word	0x000036d0
        /*04d0*/ 	.word	0x000000ff
        /*04d4*/ 	.word	0x00000000
        /*04d8*/ 	.short	0x010a
        /*04da*/ 	.byte	0x04
	.zero		1


	//   ....[58]....
        /*04dc*/ 	.word	0x000036f0
        /*04e0*/ 	.word	0x000000ff
        /*04e4*/ 	.word	0x000000c0
        /*04e8*/ 	.short	0x010a
        /*04ea*/ 	.byte	0x2d
	.zero		1


	//   ....[59]....
        /*04ec*/ 	.word	0x000037c0
        /*04f0*/ 	.word	0x000000ff
        /*04f4*/ 	.word	0x00000000
        /*04f8*/ 	.short	0x010a
        /*04fa*/ 	.byte	0x07
	.zero		1


	//   ....[60]....
        /*04fc*/ 	.word	0x00003900
        /*0500*/ 	.word	0x000000ff
        /*0504*/ 	.word	0x00000000
        /*0508*/ 	.short	0x010a
        /*050a*/ 	.byte	0x04
	.zero		1


	//   ....[61]....
        /*050c*/ 	.word	0x00003cd0
        /*0510*/ 	.word	0x000000ff
        /*0514*/ 	.word	0x00000000
        /*0518*/ 	.short	0x010a
        /*051a*/ 	.byte	0x04
	.zero		1


	//   ....[62]....
        /*051c*/ 	.word	0x00003d60
        /*0520*/ 	.word	0x000000ff
        /*0524*/ 	.word	0x00000000
        /*0528*/ 	.short	0x010a
        /*052a*/ 	.byte	0x05
	.zero		1


	//   ....[63]....
        /*052c*/ 	.word	0x00003df0
        /*0530*/ 	.word	0x000000ff
        /*0534*/ 	.word	0x00000000
        /*0538*/ 	.short	0x010a
        /*053a*/ 	.byte	0x05
	.zero		1


	//   ....[64]....
        /*053c*/ 	.word	0x00003e80
        /*0540*/ 	.word	0x000000ff
        /*0544*/ 	.word	0x00000000
        /*0548*/ 	.short	0x010a
        /*054a*/ 	.byte	0x04
	.zero		1


	//   ....[65]....
        /*054c*/ 	.word	0x00004330
        /*0550*/ 	.word	0x0000000c
        /*0554*/ 	.word	0x00000080
        /*0558*/ 	.short	0x010a
        /*055a*/ 	.byte	0xff
	.zero		1


	//   ....[66]....
        /*055c*/ 	.word	0x000044a0
        /*0560*/ 	.word	0x00000000
        /*0564*/ 	.word	0x00000000
        /*0568*/ 	.short	0x0101
        /*056a*/ 	.byte	0xff
	.zero		1


	//   ....[67]....
        /*056c*/ 	.word	0x00004940
        /*0570*/ 	.word	0x000000ff
        /*0574*/ 	.word	0x00000078
        /*0578*/ 	.short	0x010a
        /*057a*/ 	.byte	0x15
	.zero		1


	//   ....[68]....
        /*057c*/ 	.word	0x00004ac0
        /*0580*/ 	.word	0x000000ff
        /*0584*/ 	.word	0x00000050
        /*0588*/ 	.short	0x010a
        /*058a*/ 	.byte	0x15
	.zero		1


	//   ....[69]....
        /*058c*/ 	.word	0x00004c40
        /*0590*/ 	.word	0x000000ff
        /*0594*/ 	.word	0x00000030
        /*0598*/ 	.short	0x010b
        /*059a*/ 	.byte	0x15
	.zero		1


	//   ....[70]....
        /*059c*/ 	.word	0x00004c50
        /*05a0*/ 	.word	0x000000ff
        /*05a4*/ 	.word	0x00000000
        /*05a8*/ 	.short	0x0101
        /*05aa*/ 	.byte	0x06
	.zero		1


	//   ....[71]....
        /*05ac*/ 	.word	0x00004c60
        /*05b0*/ 	.word	0x000000ff
        /*05b4*/ 	.word	0x00000058
        /*05b8*/ 	.short	0x010a
        /*05ba*/ 	.byte	0x15
	.zero		1


	//   ....[72]....
        /*05bc*/ 	.word	0x00004da0
        /*05c0*/ 	.word	0x000000ff
        /*05c4*/ 	.word	0x00000038
        /*05c8*/ 	.short	0x010b
        /*05ca*/ 	.byte	0x15
	.zero		1


	//   ....[73]....
        /*05cc*/ 	.word	0x00004db0
        /*05d0*/ 	.word	0x000000ff
        /*05d4*/ 	.word	0x00000000
        /*05d8*/ 	.short	0x0101
        /*05da*/ 	.byte	0x07
	.zero		1


	//   ....[74]....
        /*05dc*/ 	.word	0x00004dc0
        /*05e0*/ 	.word	0x000000ff
        /*05e4*/ 	.word	0x00000060
        /*05e8*/ 	.short	0x010a
        /*05ea*/ 	.byte	0x15
	.zero		1


	//   ....[75]....
        /*05ec*/ 	.word	0x00004f10
        /*05f0*/ 	.word	0x000000ff
        /*05f4*/ 	.word	0x00000040
        /*05f8*/ 	.short	0x010b
        /*05fa*/ 	.byte	0x15
	.zero		1


	//   ....[76]....
        /*05fc*/ 	.word	0x00004f20
        /*0600*/ 	.word	0x000000ff
        /*0604*/ 	.word	0x00000000
        /*0608*/ 	.short	0x0101
        /*060a*/ 	.byte	0x1d
	.zero		1


	//   ....[77]....
        /*060c*/ 	.word	0x00004f30
        /*0610*/ 	.word	0x000000ff
        /*0614*/ 	.word	0x00000068
        /*0618*/ 	.short	0x010a
        /*061a*/ 	.byte	0x15
	.zero		1


	//   ....[78]....
        /*061c*/ 	.word	0x00005090
        /*0620*/ 	.word	0x000000ff
        /*0624*/ 	.word	0x00000048
        /*0628*/ 	.short	0x010b
        /*062a*/ 	.byte	0x15
	.zero		1


	//   ....[79]....
        /*062c*/ 	.word	0x000050a0
        /*0630*/ 	.word	0x000000ff
        /*0634*/ 	.word	0x00000000
        /*0638*/ 	.short	0x0101
        /*063a*/ 	.byte	0x18
	.zero		1


	//   ....[80]....
        /*063c*/ 	.word	0x000050b0
        /*0640*/ 	.word	0x000000ff
        /*0644*/ 	.word	0x00000050
        /*0648*/ 	.short	0x010a
        /*064a*/ 	.byte	0x15
	.zero		1


	//   ....[81]....
        /*064c*/ 	.word	0x00005210
        /*0650*/ 	.word	0x000000ff
        /*0654*/ 	.word	0x00000030
        /*0658*/ 	.short	0x010b
        /*065a*/ 	.byte	0x15
	.zero		1


	//   ....[82]....
        /*065c*/ 	.word	0x00005220
        /*0660*/ 	.word	0x000000ff
        /*0664*/ 	.word	0x00000000
        /*0668*/ 	.short	0x0101
        /*066a*/ 	.byte	0x06
	.zero		1


	//   ....[83]....
        /*066c*/ 	.word	0x00005230
        /*0670*/ 	.word	0x000000ff
        /*0674*/ 	.word	0x00000058
        /*0678*/ 	.short	0x010a
        /*067a*/ 	.byte	0x15
	.zero		1


	//   ....[84]....
        /*067c*/ 	.word	0x00005390
        /*0680*/ 	.word	0x000000ff
        /*0684*/ 	.word	0x00000038
        /*0688*/ 	.short	0x010b
        /*068a*/ 	.byte	0x15
	.zero		1


	//   ....[85]....
        /*068c*/ 	.word	0x000053a0
        /*0690*/ 	.word	0x000000ff
        /*0694*/ 	.word	0x00000000
        /*0698*/ 	.short	0x0101
        /*069a*/ 	.byte	0x07
	.zero		1


	//   ....[86]....
        /*069c*/ 	.word	0x000053b0
        /*06a0*/ 	.word	0x000000ff
        /*06a4*/ 	.word	0x00000060
        /*06a8*/ 	.short	0x010a
        /*06aa*/ 	.byte	0x15
	.zero		1


	//   ....[87]....
        /*06ac*/ 	.word	0x00005500
        /*06b0*/ 	.word	0x000000ff
        /*06b4*/ 	.word	0x00000040
        /*06b8*/ 	.short	0x010b
        /*06ba*/ 	.byte	0x15
	.zero		1


	//   ....[88]....
        /*06bc*/ 	.word	0x00005510
        /*06c0*/ 	.word	0x000000ff
        /*06c4*/ 	.word	0x00000000
        /*06c8*/ 	.short	0x0101
        /*06ca*/ 	.byte	0x1d
	.zero		1


	//   ....[89]....
        /*06cc*/ 	.word	0x00005520
        /*06d0*/ 	.word	0x000000ff
        /*06d4*/ 	.word	0x00000068
        /*06d8*/ 	.short	0x010a
        /*06da*/ 	.byte	0x15
	.zero		1


	//   ....[90]....
        /*06dc*/ 	.word	0x00005710
        /*06e0*/ 	.word	0x000000ff
        /*06e4*/ 	.word	0x00000048
        /*06e8*/ 	.short	0x010b
        /*06ea*/ 	.byte	0x15
	.zero		1


	//   ....[91]....
        /*06ec*/ 	.word	0x00005720
        /*06f0*/ 	.word	0x000000ff
        /*06f4*/ 	.word	0x00000000
        /*06f8*/ 	.short	0x0101
        /*06fa*/ 	.byte	0x18
	.zero		1


	//   ....[92]....
        /*06fc*/ 	.word	0x00005740
        /*0700*/ 	.word	0x000000ff
        /*0704*/ 	.word	0x00000050
        /*0708*/ 	.short	0x010a
        /*070a*/ 	.byte	0x15
	.zero		1


	//   ....[93]....
        /*070c*/ 	.word	0x00005760
        /*0710*/ 	.word	0x000000ff
        /*0714*/ 	.word	0x00000058
        /*0718*/ 	.short	0x010a
        /*071a*/ 	.byte	0x15
	.zero		1


	//   ....[94]....
        /*071c*/ 	.word	0x00005780
        /*0720*/ 	.word	0x000000ff
        /*0724*/ 	.word	0x00000060
        /*0728*/ 	.short	0x010a
        /*072a*/ 	.byte	0x15
	.zero		1


	//   ....[95]....
        /*072c*/ 	.word	0x000057d0
        /*0730*/ 	.word	0x00000002
        /*0734*/ 	.word	0x00000068
        /*0738*/ 	.short	0x010a
        /*073a*/ 	.byte	0xff
	.zero		1


	//   ....[96]....
        /*073c*/ 	.word	0x00005ae0
        /*0740*/ 	.word	0x00000000
        /*0744*/ 	.word	0x00000080
        /*0748*/ 	.short	0x010a
        /*074a*/ 	.byte	0xff
	.zero		1


	//   ....[97]....
        /*074c*/ 	.word	0x00005bb0
        /*0750*/ 	.word	0x00000000
        /*0754*/ 	.word	0x00000000
        /*0758*/ 	.short	0x0101
        /*075a*/ 	.byte	0xff
	.zero		1


	//   ....[98]....
        /*075c*/ 	.word	0x000067f0
        /*0760*/ 	.word	0x000000ff
        /*0764*/ 	.word	0x00000030
        /*0768*/ 	.short	0x010a
        /*076a*/ 	.byte	0x2b
	.zero		1


	//   ....[99]....
        /*076c*/ 	.word	0x00006820
        /*0770*/ 	.word	0x00000048
        /*0774*/ 	.word	0x000000a0
        /*0778*/ 	.short	0x010a
        /*077a*/ 	.byte	0xff
	.zero		1


	//   ....[100]....
        /*077c*/ 	.word	0x00006910
        /*0780*/ 	.word	0x000000ff
        /*0784*/ 	.word	0x00000030
        /*0788*/ 	.short	0x010a
        /*078a*/ 	.byte	0x2b
	.zero		1


	//   ....[101]....
        /*078c*/ 	.word	0x00006a00
        /*0790*/ 	.word	0x00000048
        /*0794*/ 	.word	0x000000a0
        /*0798*/ 	.short	0x010a
        /*079a*/ 	.byte	0xff
	.zero		1


	//   ....[102]....
        /*079c*/ 	.word	0x00006fd0
        /*07a0*/ 	.word	0x00000000
        /*07a4*/ 	.word	0x00000000
        /*07a8*/ 	.short	0x0101
        /*07aa*/ 	.byte	0xff
	.zero		1


	//   ....[103]....
        /*07ac*/ 	.word	0x00006fe0
        /*07b0*/ 	.word	0x00000002
        /*07b4*/ 	.word	0x00000030
        /*07b8*/ 	.short	0x010a
        /*07ba*/ 	.byte	0xff
	.zero		1


	//   ....[104]....
        /*07bc*/ 	.word	0x000070c0
        /*07c0*/ 	.word	0x00000002
        /*07c4*/ 	.word	0x00000030
        /*07c8*/ 	.short	0x010a
        /*07ca*/ 	.byte	0xff
	.zero		1


	//   ....[105]....
        /*07cc*/ 	.word	0x00007720
        /*07d0*/ 	.word	0x00000010
        /*07d4*/ 	.word	0x00000000
        /*07d8*/ 	.short	0x0101
        /*07da*/ 	.byte	0xff
	.zero		1


	//   ....[106]....
        /*07dc*/ 	.word	0x00007740
        /*07e0*/ 	.word	0x00000000
        /*07e4*/ 	.word	0x00000030
        /*07e8*/ 	.short	0x010a
        /*07ea*/ 	.byte	0xff
	.zero		1


	//   ....[107]....
        /*07ec*/ 	.word	0x00007810
        /*07f0*/ 	.word	0x00000000
        /*07f4*/ 	.word	0x00000030
        /*07f8*/ 	.short	0x010a
        /*07fa*/ 	.byte	0xff
	.zero		1


	//   ....[108]....
        /*07fc*/ 	.word	0x00007e80
        /*0800*/ 	.word	0x00000010
        /*0804*/ 	.word	0x00000000
        /*0808*/ 	.short	0x0101
        /*080a*/ 	.byte	0xff
	.zero		1


	//   ....[109]....
        /*080c*/ 	.word	0x00007ea0
        /*0810*/ 	.word	0x00000000
        /*0814*/ 	.word	0x00000030
        /*0818*/ 	.short	0x010a
        /*081a*/ 	.byte	0xff
	.zero		1


	//   ....[110]....
        /*081c*/ 	.word	0x00007f70
        /*0820*/ 	.word	0x00000000
        /*0824*/ 	.word	0x00000030
        /*0828*/ 	.short	0x010a
        /*082a*/ 	.byte	0xff
	.zero		1


	//   ....[111]....
        /*082c*/ 	.word	0x00008610
        /*0830*/ 	.word	0x00000010
        /*0834*/ 	.word	0x00000000
        /*0838*/ 	.short	0x0101
        /*083a*/ 	.byte	0xff
	.zero		1


	//   ....[112]....
        /*083c*/ 	.word	0x00008630
        /*0840*/ 	.word	0x00000000
        /*0844*/ 	.word	0x00000030
        /*0848*/ 	.short	0x010a
        /*084a*/ 	.byte	0xff
	.zero		1


	//   ....[113]....
        /*084c*/ 	.word	0x00008700
        /*0850*/ 	.word	0x00000000
        /*0854*/ 	.word	0x00000030
        /*0858*/ 	.short	0x010a
        /*085a*/ 	.byte	0xff
	.zero		1


	//   ....[114]....
        /*085c*/ 	.word	0x00008de0
        /*0860*/ 	.word	0x00000010
        /*0864*/ 	.word	0x00000000
        /*0868*/ 	.short	0x0101
        /*086a*/ 	.byte	0xff
	.zero		1


	//   ....[115]....
        /*086c*/ 	.word	0x00008e00
        /*0870*/ 	.word	0x00000000
        /*0874*/ 	.word	0x00000030
        /*0878*/ 	.short	0x010a
        /*087a*/ 	.byte	0xff
	.zero		1


	//   ....[116]....
        /*087c*/ 	.word	0x00008ed0
        /*0880*/ 	.word	0x00000000
        /*0884*/ 	.word	0x00000030
        /*0888*/ 	.short	0x010a
        /*088a*/ 	.byte	0xff
	.zero		1


	//   ....[117]....
        /*088c*/ 	.word	0x00009580
        /*0890*/ 	.word	0x00000010
        /*0894*/ 	.word	0x00000000
        /*0898*/ 	.short	0x0101
        /*089a*/ 	.byte	0xff
	.zero		1


	//   ....[118]....
        /*089c*/ 	.word	0x000095a0
        /*08a0*/ 	.word	0x00000000
        /*08a4*/ 	.word	0x00000030
        /*08a8*/ 	.short	0x010a
        /*08aa*/ 	.byte	0xff
	.zero		1


	//   ....[119]....
        /*08ac*/ 	.word	0x00009670
        /*08b0*/ 	.word	0x00000000
        /*08b4*/ 	.word	0x00000030
        /*08b8*/ 	.short	0x010a
        /*08ba*/ 	.byte	0xff
	.zero		1


	//   ....[120]....
        /*08bc*/ 	.word	0x00009d20
        /*08c0*/ 	.word	0x00000010
        /*08c4*/ 	.word	0x00000000
        /*08c8*/ 	.short	0x0101
        /*08ca*/ 	.byte	0xff
	.zero		1


	//   ....[121]....
        /*08cc*/ 	.word	0x00009d40
        /*08d0*/ 	.word	0x00000000
        /*08d4*/ 	.word	0x00000030
        /*08d8*/ 	.short	0x010a
        /*08da*/ 	.byte	0xff
	.zero		1


	//   ....[122]....
        /*08dc*/ 	.word	0x00009e10
        /*08e0*/ 	.word	0x00000000
        /*08e4*/ 	.word	0x00000030
        /*08e8*/ 	.short	0x010a
        /*08ea*/ 	.byte	0xff
	.zero		1


	//   ....[123]....
        /*08ec*/ 	.word	0x0000a0e0
        /*08f0*/ 	.word	0x000000ff
        /*08f4*/ 	.word	0x00000000
        /*08f8*/ 	.short	0x0101
        /*08fa*/ 	.byte	0x04
	.zero		1


	//   ....[124]....
        /*08fc*/ 	.word	0x0000a4f0
        /*0900*/ 	.word	0x00000000
        /*0904*/ 	.word	0x00000000
        /*0908*/ 	.short	0x0101
        /*090a*/ 	.byte	0xff
	.zero		1


	//   ....[125]....
        /*090c*/ 	.word	0x0000a7a0
        /*0910*/ 	.word	0x000000ff
        /*0914*/ 	.word	0x00000000
        /*0918*/ 	.short	0x0101
        /*091a*/ 	.byte	0x04
	.zero		1


	//   ....[126]....
        /*091c*/ 	.word	0x0000a7c0
        /*0920*/ 	.word	0x00000000
        /*0924*/ 	.word	0x000000f0
        /*0928*/ 	.short	0x010a
        /*092a*/ 	.byte	0xff
	.zero		1


	//   ....[127]....
        /*092c*/ 	.word	0x0000a820
        /*0930*/ 	.word	0x00000000
        /*0934*/ 	.word	0x00000018
        /*0938*/ 	.short	0x010a
        /*093a*/ 	.byte	0xff
	.zero		1


	//   ....[128]....
        /*093c*/ 	.word	0x0000a880
        /*0940*/ 	.word	0x00000000
        /*0944*/ 	.word	0x00000018
        /*0948*/ 	.short	0x010a
        /*094a*/ 	.byte	0xff
	.zero		1


	//   ....[129]....
        /*094c*/ 	.word	0x0000a8d0
        /*0950*/ 	.word	0x00000003
        /*0954*/ 	.word	0x00000080
        /*0958*/ 	.short	0x010a
        /*095a*/ 	.byte	0xff
	.zero		1


	//   ....[130]....
        /*095c*/ 	.word	0x0000a930
        /*0960*/ 	.word	0x00000000
        /*0964*/ 	.word	0x00000000
        /*0968*/ 	.short	0x010a
        /*096a*/ 	.byte	0xff
	.zero		1


	//   ....[131]....
        /*096c*/ 	.word	0x0000a990
        /*0970*/ 	.word	0x00000000
        /*0974*/ 	.word	0x00000000
        /*0978*/ 	.short	0x010a
        /*097a*/ 	.byte	0xff
	.zero		1


	//   ....[132]....
        /*097c*/ 	.word	0x0000a9e0
        /*0980*/ 	.word	0x00000002
        /*0984*/ 	.word	0x000000e0
        /*0988*/ 	.short	0x010a
        /*098a*/ 	.byte	0xff
	.zero		1


	//   ....[133]....
        /*098c*/ 	.word	0x0000aa40
        /*0990*/ 	.word	0x00000002
        /*0994*/ 	.word	0x00000090
        /*0998*/ 	.short	0x010a
        /*099a*/ 	.byte	0xff
	.zero		1


	//   ....[134]....
        /*099c*/ 	.word	0x0000aa90
        /*09a0*/ 	.word	0x00000002
        /*09a4*/ 	.word	0x00000080
        /*09a8*/ 	.short	0x010a
        /*09aa*/ 	.byte	0xff
	.zero		1


	//   ....[135]....
        /*09ac*/ 	.word	0x0000aaf0
        /*09b0*/ 	.word	0x00000000
        /*09b4*/ 	.word	0x00000090
        /*09b8*/ 	.short	0x010a
        /*09ba*/ 	.byte	0xff
	.zero		1


	//   ....[136]....
        /*09bc*/ 	.word	0x0000ab40
        /*09c0*/ 	.word	0x00000000
        /*09c4*/ 	.word	0x00000080
        /*09c8*/ 	.short	0x010a
        /*09ca*/ 	.byte	0xff
	.zero		1


	//   ....[137]....
        /*09cc*/ 	.word	0x0000aba0
        /*09d0*/ 	.word	0x00000002
        /*09d4*/ 	.word	0x000000c0
        /*09d8*/ 	.short	0x010a
        /*09da*/ 	.byte	0xff
	.zero		1


	//   ....[138]....
        /*09dc*/ 	.word	0x0000ac00
        /*09e0*/ 	.word	0x00000000
        /*09e4*/ 	.word	0x00000000
        /*09e8*/ 	.short	0x010a
        /*09ea*/ 	.byte	0xff
	.zero		1


	//   ....[139]....
        /*09ec*/ 	.word	0x0000ac60
        /*09f0*/ 	.word	0x00000000
        /*09f4*/ 	.word	0x00000000
        /*09f8*/ 	.short	0x010a
        /*09fa*/ 	.byte	0xff
	.zero		1


	//   ....[140]....
        /*09fc*/ 	.word	0x0000acc0
        /*0a00*/ 	.word	0x00000000
        /*0a04*/ 	.word	0x00000000
        /*0a08*/ 	.short	0x010a
        /*0a0a*/ 	.byte	0xff
	.zero		1


	//   ....[141]....
        /*0a0c*/ 	.word	0x0000ad20
        /*0a10*/ 	.word	0x00000000
        /*0a14*/ 	.word	0x00000000
        /*0a18*/ 	.short	0x010a
        /*0a1a*/ 	.byte	0xff
	.zero		1


	//   ....[142]....
        /*0a1c*/ 	.word	0x0000ad80
        /*0a20*/ 	.word	0x00000000
        /*0a24*/ 	.word	0x00000000
        /*0a28*/ 	.short	0x010a
        /*0a2a*/ 	.byte	0xff
	.zero		1


	//   ....[143]....
        /*0a2c*/ 	.word	0x0000add0
        /*0a30*/ 	.word	0x0000000c
        /*0a34*/ 	.word	0x00000080
        /*0a38*/ 	.short	0x010a
        /*0a3a*/ 	.byte	0xff
	.zero		1


	//   ....[144]....
        /*0a3c*/ 	.word	0x0000ae30
        /*0a40*/ 	.word	0x00000000
        /*0a44*/ 	.word	0x00000078
        /*0a48*/ 	.short	0x010a
        /*0a4a*/ 	.byte	0xff
	.zero		1


	//   ....[145]....
        /*0a4c*/ 	.word	0x0000ae90
        /*0a50*/ 	.word	0x00000000
        /*0a54*/ 	.word	0x00000050
        /*0a58*/ 	.short	0x010a
        /*0a5a*/ 	.byte	0xff
	.zero		1


	//   ....[146]....
        /*0a5c*/ 	.word	0x0000aef0
        /*0a60*/ 	.word	0x00000000
        /*0a64*/ 	.word	0x00000058
        /*0a68*/ 	.short	0x010a
        /*0a6a*/ 	.byte	0xff
	.zero		1


	//   ....[147]....
        /*0a6c*/ 	.word	0x0000af50
        /*0a70*/ 	.word	0x00000000
        /*0a74*/ 	.word	0x00000060
        /*0a78*/ 	.short	0x010a
        /*0a7a*/ 	.byte	0xff
	.zero		1


	//   ....[148]....
        /*0a7c*/ 	.word	0x0000afb0
        /*0a80*/ 	.word	0x00000000
        /*0a84*/ 	.word	0x00000068
        /*0a88*/ 	.short	0x010a
        /*0a8a*/ 	.byte	0xff
	.zero		1


	//   ....[149]....
        /*0a8c*/ 	.word	0x0000b010
        /*0a90*/ 	.word	0x00000000
        /*0a94*/ 	.word	0x00000050
        /*0a98*/ 	.short	0x010a
        /*0a9a*/ 	.byte	0xff
	.zero		1


	//   ....[150]....
        /*0a9c*/ 	.word	0x0000b070
        /*0aa0*/ 	.word	0x00000000
        /*0aa4*/ 	.word	0x00000058
        /*0aa8*/ 	.short	0x010a
        /*0aaa*/ 	.byte	0xff
	.zero		1


	//   ....[151]....
        /*0aac*/ 	.word	0x0000b0d0
        /*0ab0*/ 	.word	0x00000000
        /*0ab4*/ 	.word	0x00000060
        /*0ab8*/ 	.short	0x010a
        /*0aba*/ 	.byte	0xff
	.zero		1


	//   ....[152]....
        /*0abc*/ 	.word	0x0000b130
        /*0ac0*/ 	.word	0x00000000
        /*0ac4*/ 	.word	0x00000068
        /*0ac8*/ 	.short	0x010a
        /*0aca*/ 	.byte	0xff
	.zero		1


	//   ....[153]....
        /*0acc*/ 	.word	0x0000b190
        /*0ad0*/ 	.word	0x00000000
        /*0ad4*/ 	.word	0x00000050
        /*0ad8*/ 	.short	0x010a
        /*0ada*/ 	.byte	0xff
	.zero		1


	//   ....[154]....
        /*0adc*/ 	.word	0x0000b1f0
        /*0ae0*/ 	.word	0x00000000
        /*0ae4*/ 	.word	0x00000058
        /*0ae8*/ 	.short	0x010a
        /*0aea*/ 	.byte	0xff
	.zero		1


	//   ....[155]....
        /*0aec*/ 	.word	0x0000b250
        /*0af0*/ 	.word	0x00000002
        /*0af4*/ 	.word	0x00000060
        /*0af8*/ 	.short	0x010a
        /*0afa*/ 	.byte	0xff
	.zero		1


	//   ....[156]....
        /*0afc*/ 	.word	0x0000b2a0
        /*0b00*/ 	.word	0x00000000
        /*0b04*/ 	.word	0x00000080
        /*0b08*/ 	.short	0x010a
        /*0b0a*/ 	.byte	0xff
	.zero		1


	//   ....[157]....
        /*0b0c*/ 	.word	0x0000b300
        /*0b10*/ 	.word	0x00000002
        /*0b14*/ 	.word	0x00000030
        /*0b18*/ 	.short	0x010a
        /*0b1a*/ 	.byte	0xff
	.zero		1


	//   ....[158]....
        /*0b1c*/ 	.word	0x0000b350
        /*0b20*/ 	.word	0x00000048
        /*0b24*/ 	.word	0x000000a0
        /*0b28*/ 	.short	0x010a
        /*0b2a*/ 	.byte	0xff
	.zero		1


	//   ....[159]....
        /*0b2c*/ 	.word	0x0000b3a0
        /*0b30*/ 	.word	0x00000002
        /*0b34*/ 	.word	0x00000030
        /*0b38*/ 	.short	0x010a
        /*0b3a*/ 	.byte	0xff
	.zero		1


	//   ....[160]....
        /*0b3c*/ 	.word	0x0000b3f0
        /*0b40*/ 	.word	0x00000000
        /*0b44*/ 	.word	0x00000030
        /*0b48*/ 	.short	0x010a
        /*0b4a*/ 	.byte	0xff
	.zero		1


	//   ....[161]....
        /*0b4c*/ 	.word	0x0000b440
        /*0b50*/ 	.word	0x00000000
        /*0b54*/ 	.word	0x00000030
        /*0b58*/ 	.short	0x010a
        /*0b5a*/ 	.byte	0xff
	.zero		1


	//   ....[162]....
        /*0b5c*/ 	.word	0x0000b490
        /*0b60*/ 	.word	0x00000000
        /*0b64*/ 	.word	0x00000030
        /*0b68*/ 	.short	0x010a
        /*0b6a*/ 	.byte	0xff
	.zero		1


	//   ....[163]....
        /*0b6c*/ 	.word	0x0000b4e0
        /*0b70*/ 	.word	0x00000000
        /*0b74*/ 	.word	0x00000030
        /*0b78*/ 	.short	0x010a
        /*0b7a*/ 	.byte	0xff
	.zero		1


	//   ....[164]....
        /*0b7c*/ 	.word	0x0000b530
        /*0b80*/ 	.word	0x00000000
        /*0b84*/ 	.word	0x00000030
        /*0b88*/ 	.short	0x010a
        /*0b8a*/ 	.byte	0xff
	.zero		1


	//   ....[165]....
        /*0b8c*/ 	.word	0x0000b580
        /*0b90*/ 	.word	0x00000000
        /*0b94*/ 	.word	0x00000030
        /*0b98*/ 	.short	0x010a
        /*0b9a*/ 	.byte	0xff
	.zero		1


	//----- nvinfo : EIATTR_NUM_MBARRIERS
	.align		4
.L_47:
        /*0b9c*/ 	.byte	0x03, 0x38
        /*0b9e*/ 	.short	0x0020


	//----- nvinfo : EIATTR_EXIT_INSTR_OFFSETS
	.align		4
        /*0ba0*/ 	.byte	0x04, 0x1c
        /*0ba2*/ 	.short	(.L_49 - .L_48)


	//   ....[0]....
.L_48:
        /*0ba4*/ 	.word	0x00002ac0


	//   ....[1]....
        /*0ba8*/ 	.word	0x00002fb0


	//   ....[2]....
        /*0bac*/ 	.word	0x00003010


	//   ....[3]....
        /*0bb0*/ 	.word	0x000040e0


	//   ....[4]....
        /*0bb4*/ 	.word	0x00005800


	//   ....[5]....
        /*0bb8*/ 	.word	0x00005840


	//   ....[6]....
        /*0bbc*/ 	.word	0x0000a690


	//   ....[7]....
        /*0bc0*/ 	.word	0x0000a710


	//   ....[8]....
        /*0bc4*/ 	.word	0x0000a740


	//   ....[9]....
        /*0bc8*/ 	.word	0x0000a7b0


	//----- nvinfo : EIATTR_MAX_THREADS
	.align		4
.L_49:
        /*0bcc*/ 	.byte	0x04, 0x05
        /*0bce*/ 	.short	(.L_51 - .L_50)
.L_50:
        /*0bd0*/ 	.word	0x00000100
        /*0bd4*/ 	.word	0x00000001
        /*0bd8*/ 	.word	0x00000001


	//----- nvinfo : EIATTR_CRS_STACK_SIZE
	.align		4
.L_51:
        /*0bdc*/ 	.byte	0x04, 0x1e
        /*0bde*/ 	.short	(.L_53 - .L_52)
.L_52:
        /*0be0*/ 	.word	0x00000000


	//----- nvinfo : EIATTR_CBANK_PARAM_SIZE
	.align		4
.L_53:
        /*0be4*/ 	.byte	0x03, 0x19
        /*0be6*/ 	.short	0x0800


	//----- nvinfo : EIATTR_PARAM_CBANK
	.align		4
        /*0be8*/ 	.byte	0x04, 0x0a
        /*0bea*/ 	.short	(.L_55 - .L_54)
	.align		4
.L_54:
        /*0bec*/ 	.word	index@(.nv.constant0._ZN7cutlass13device_kernelINS_4gemm6kernel13GemmUniversalIN4cute5tupleIJiiiiEEENS1_10collective13CollectiveMmaINS1_35MainloopSm100TmaUmmaWarpSpecializedILi3ELi2ELi4ENS5_IJNS4_1CILi1EEENSA_ILi4EEESB_EEEEENS5_IJNSA_ILi128EEESF_NSA_ILi64EEEEEEfNS5_IJlSB_lEEEfSI_NS4_8TiledMMAINS4_8MMA_AtomIJNS4_17SM100_MMA_TF32_SSINS_10tfloat32_tESM_fLi128ELi128ELNS4_4UMMA5MajorE0ELSO_0ELNSN_7ScaleInE0ELSP_0EEEEEENS4_6LayoutINS5_IJSB_SB_SB_EEENS5_IJNSA_ILi0EEESU_SU_EEEEENS5_IJNS4_10UnderscoreESX_SX_EEEEENS4_23SM90_TMA_LOAD_MULTICASTENS4_14ComposedLayoutINS4_7SwizzleILi3ELi4ELi3EEENS4_18smem_ptr_flag_bitsILi32EEENSS_INS5_IJNSA_ILi8EEENSA_ILi32EEEEEENS5_IJS17_SB_EEEEEEEvNS4_8identityENS4_13SM90_TMA_LOADES1B_vS1C_EENS_8epilogue10collective18CollectiveEpilogueINS1F_23Sm100TmaWarpSpecializedILi4ELi2ELi16ELb1ELb0EEEJSH_NS5_IJNSS_ISF_SB_EENSS_INSA_ILi16EEESB_EEEEEfSI_fSI_NS1F_6fusion15FusionCallbacksIS1J_NS1O_17LinearCombinationIffffLNS_15FloatRoundStyleE2EEESH_S1N_JEEENS4_5SM1004TMEM4LOAD26SM100_TMEM_LOAD_32dp32b16xES1D_NS11_INS12_ILi2ELi4ELi3EEES15_NSS_INS5_IJS16_S1L_EEENS5_IJS1L_SB_EEEEEEENS4_39AutoVectorizingCopyWithAssumedAlignmentILi128EEENS4_14SM90_TMA_STOREES22_S24_S24_EEEvvEEEEvNT_6ParamsE)
        /*0bf0*/ 	.short	0x0380
        /*0bf2*/ 	.short	0x0800


	//----- nvinfo : EIATTR_SW_WAR
	.align		4
.L_55:
        /*0bf4*/ 	.byte	0x04, 0x36
        /*0bf6*/ 	.short	(.L_57 - .L_56)
.L_56:
        /*0bf8*/ 	.word	0x00000008
.L_57:


//--------------------- .nv.callgraph             --------------------------
	.section	.nv.callgraph,"",@"SHT_CUDA_CALLGRAPH"
	.align	4
	.sectionentsize	8
	.align		4
        /*0000*/ 	.word	0x00000000
	.align		4
        /*0004*/ 	.word	0xffffffff
	.align		4
        /*0008*/ 	.word	index@(_ZN7cutlass13device_kernelINS_4gemm6kernel13GemmUniversalIN4cute5tupleIJiiiiEEENS1_10collective13CollectiveMmaINS1_35MainloopSm100TmaUmmaWarpSpecializedILi3ELi2ELi4ENS5_IJNS4_1CILi1EEENSA_ILi4EEESB_EEEEENS5_IJNSA_ILi128EEESF_NSA_ILi64EEEEEEfNS5_IJlSB_lEEEfSI_NS4_8TiledMMAINS4_8MMA_AtomIJNS4_17SM100_MMA_TF32_SSINS_10tfloat32_tESM_fLi128ELi128ELNS4_4UMMA5MajorE0ELSO_0ELNSN_7ScaleInE0ELSP_0EEEEEENS4_6LayoutINS5_IJSB_SB_SB_EEENS5_IJNSA_ILi0EEESU_SU_EEEEENS5_IJNS4_10UnderscoreESX_SX_EEEEENS4_23SM90_TMA_LOAD_MULTICASTENS4_14ComposedLayoutINS4_7SwizzleILi3ELi4ELi3EEENS4_18smem_ptr_flag_bitsILi32EEENSS_INS5_IJNSA_ILi8EEENSA_ILi32EEEEEENS5_IJS17_SB_EEEEEEEvNS4_8identityENS4_13SM90_TMA_LOADES1B_vS1C_EENS_8epilogue10collective18CollectiveEpilogueINS1F_23Sm100TmaWarpSpecializedILi4ELi2ELi16ELb1ELb0EEEJSH_NS5_IJNSS_ISF_SB_EENSS_INSA_ILi16EEESB_EEEEEfSI_fSI_NS1F_6fusion15FusionCallbacksIS1J_NS1O_17LinearCombinationIffffLNS_15FloatRoundStyleE2EEESH_S1N_JEEENS4_5SM1004TMEM4LOAD26SM100_TMEM_LOAD_32dp32b16xES1D_NS11_INS12_ILi2ELi4ELi3EEES15_NSS_INS5_IJS16_S1L_EEENS5_IJS1L_SB_EEEEEEENS4_39AutoVectorizingCopyWithAssumedAlignmentILi128EEENS4_14SM90_TMA_STOREES22_S24_S24_EEEvvEEEEvNT_6ParamsE)
	.align		4
        /*000c*/ 	.word	index@(__assertfail)
	.align		4
        /*0010*/ 	.word	0x00000000
	.align		4
        /*0014*/ 	.word	0xfffffffe
	.align		4
        /*0018*/ 	.word	0x00000000
	.align		4
        /*001c*/ 	.word	0xfffffffd
	.align		4
        /*0020*/ 	.word	0x00000000
	.align		4
        /*0024*/ 	.word	0xfffffffc


//--------------------- .nv.constant4             --------------------------
	.section	.nv.constant4,"a",@progbits
	.align	8
	.align		8
.nv.constant4:
        /*0000*/ 	.dword	__assertfail
	.align		8
        /*0008*/ 	.dword	__unnamed_1
	.align		8
        /*0010*/ 	.dword	__unnamed_2
	.align		8
        /*0018*/ 	.dword	_ZN40_INTERNAL_2b0d60a1_4_k_cu_9b68f872_324164cuda3std3__45__cpo5beginE
	.align		8
        /*0020*/ 	.dword	_ZN40_INTERNAL_2b0d60a1_4_k_cu_9b68f872_324164cuda3std3__45__cpo3endE
	.align		8
        /*0028*/ 	.dword	_ZN40_INTERNAL_2b0d60a1_4_k_cu_9b68f872_324164cuda3std3__45__cpo6cbeginE
	.align		8
        /*0030*/ 	.dword	_ZN40_INTERNAL_2b0d60a1_4_k_cu_9b68f872_324164cuda3std3__45__cpo4cendE
	.align		8
        /*0038*/ 	.dword	_ZN40_INTERNAL_2b0d60a1_4_k_cu_9b68f872_324164cuda3std3__442_GLOBAL__N__2b0d60a1_4_k_cu_9b68f872_324166ignoreE
	.align		8
        /*0040*/ 	.dword	_ZN40_INTERNAL_2b0d60a1_4_k_cu_9b68f872_324164cuda3std3__419piecewise_constructE
	.align		8
        /*0048*/ 	.dword	_ZN40_INTERNAL_2b0d60a1_4_k_cu_9b68f872_324164cuda3std3__48in_placeE
	.align		8
        /*0050*/ 	.dword	_ZN40_INTERNAL_2b0d60a1_4_k_cu_9b68f872_324164cuda3std6ranges3__45__cpo4swapE
	.align		8
        /*0058*/ 	.dword	_ZN40_INTERNAL_2b0d60a1_4_k_cu_9b68f872_324164cuda3std6ranges3__45__cpo9iter_moveE
	.align		8
        /*0060*/ 	.dword	_ZN40_INTERNAL_2b0d60a1_4_k_cu_9b68f872_324164cute7productE
	.align		8
        /*0068*/ 	.dword	_ZN40_INTERNAL_2b0d60a1_4_k_cu_9b68f872_324164cute1_E
	.align		8
        /*0070*/ 	.dword	$str$25
	.align		8
        /*0078*/ 	.dword	$str$26
	.align		8
        /*0080*/ 	.dword	$str$27
	.align		8
        /*0088*/ 	.dword	$str$28


//--------------------- .text._ZN7cutlass13device_kernelINS_4gemm6kernel13GemmUniversalIN4cute5tupleIJiiiiEEENS1_10collective13CollectiveMmaINS1_35MainloopSm100TmaUmmaWarpSpecializedILi3ELi2ELi4ENS5_IJNS4_1CILi1EEENSA_ILi4EEESB_EEEEENS5_IJNSA_ILi128EEESF_NSA_ILi64EEEEEEfNS5_IJlSB_lEEEfSI_NS4_8TiledMMAINS4_8MMA_AtomIJNS4_17SM100_MMA_TF32_SSINS_10tfloat32_tESM_fLi128ELi128ELNS4_4UMMA5MajorE0ELSO_0ELNSN_7ScaleInE0ELSP_0EEEEEENS4_6LayoutINS5_IJSB_SB_SB_EEENS5_IJNSA_ILi0EEESU_SU_EEEEENS5_IJNS4_10UnderscoreESX_SX_EEEEENS4_23SM90_TMA_LOAD_MULTICASTENS4_14ComposedLayoutINS4_7SwizzleILi3ELi4ELi3EEENS4_18smem_ptr_flag_bitsILi32EEENSS_INS5_IJNSA_ILi8EEENSA_ILi32EEEEEENS5_IJS17_SB_EEEEEEEvNS4_8identityENS4_13SM90_TMA_LOADES1B_vS1C_EENS_8epilogue10collective18CollectiveEpilogueINS1F_23Sm100TmaWarpSpecializedILi4ELi2ELi16ELb1ELb0EEEJSH_NS5_IJNSS_ISF_SB_EENSS_INSA_ILi16EEESB_EEEEEfSI_fSI_NS1F_6fusion15FusionCallbacksIS1J_NS1O_17LinearCombinationIffffLNS_15FloatRoundStyleE2EEESH_S1N_JEEENS4_5SM1004TMEM4LOAD26SM100_TMEM_LOAD_32dp32b16xES1D_NS11_INS12_ILi2ELi4ELi3EEES15_NSS_INS5_IJS16_S1L_EEENS5_IJS1L_SB_EEEEEEENS4_39AutoVectorizingCopyWithAssumedAlignmentILi128EEENS4_14SM90_TMA_STOREES22_S24_S24_EEEvvEEEEvNT_6ParamsE --------------------------
	.section	.text._ZN7cutlass13device_kernelINS_4gemm6kernel13GemmUniversalIN4cute5tupleIJiiiiEEENS1_10collective13CollectiveMmaINS1_35MainloopSm100TmaUmmaWarpSpecializedILi3ELi2ELi4ENS5_IJNS4_1CILi1EEENSA_ILi4EEESB_EEEEENS5_IJNSA_ILi128EEESF_NSA_ILi64EEEEEEfNS5_IJlSB_lEEEfSI_NS4_8TiledMMAINS4_8MMA_AtomIJNS4_17SM100_MMA_TF32_SSINS_10tfloat32_tESM_fLi128ELi128ELNS4_4UMMA5MajorE0ELSO_0ELNSN_7ScaleInE0ELSP_0EEEEEENS4_6LayoutINS5_IJSB_SB_SB_EEENS5_IJNSA_ILi0EEESU_SU_EEEEENS5_IJNS4_10UnderscoreESX_SX_EEEEENS4_23SM90_TMA_LOAD_MULTICASTENS4_14ComposedLayoutINS4_7SwizzleILi3ELi4ELi3EEENS4_18smem_ptr_flag_bitsILi32EEENSS_INS5_IJNSA_ILi8EEENSA_ILi32EEEEEENS5_IJS17_SB_EEEEEEEvNS4_8identityENS4_13SM90_TMA_LOADES1B_vS1C_EENS_8epilogue10collective18CollectiveEpilogueINS1F_23Sm100TmaWarpSpecializedILi4ELi2ELi16ELb1ELb0EEEJSH_NS5_IJNSS_ISF_SB_EENSS_INSA_ILi16EEESB_EEEEEfSI_fSI_NS1F_6fusion15FusionCallbacksIS1J_NS1O_17LinearCombinationIffffLNS_15FloatRoundStyleE2EEESH_S1N_JEEENS4_5SM1004TMEM4LOAD26SM100_TMEM_LOAD_32dp32b16xES1D_NS11_INS12_ILi2ELi4ELi3EEES15_NSS_INS5_IJS16_S1L_EEENS5_IJS1L_SB_EEEEEEENS4_39AutoVectorizingCopyWithAssumedAlignmentILi128EEENS4_14SM90_TMA_STOREES22_S24_S24_EEEvvEEEEvNT_6ParamsE,"ax",@progbits
	.align	128
.text._ZN7cutlass13device_kernelINS_4gemm6kernel13GemmUniversalIN4cute5tupleIJiiiiEEENS1_10collective13CollectiveMmaINS1_35MainloopSm100TmaUmmaWarpSpecializedILi3ELi2ELi4ENS5_IJNS4_1CILi1EEENSA_ILi4EEESB_EEEEENS5_IJNSA_ILi128EEESF_NSA_ILi64EEEEEEfNS5_IJlSB_lEEEfSI_NS4_8TiledMMAINS4_8MMA_AtomIJNS4_17SM100_MMA_TF32_SSINS_10tfloat32_tESM_fLi128ELi128ELNS4_4UMMA5MajorE0ELSO_0ELNSN_7ScaleInE0ELSP_0EEEEEENS4_6LayoutINS5_IJSB_SB_SB_EEENS5_IJNSA_ILi0EEESU_SU_EEEEENS5_IJNS4_10UnderscoreESX_SX_EEEEENS4_23SM90_TMA_LOAD_MULTICASTENS4_14ComposedLayoutINS4_7SwizzleILi3ELi4ELi3EEENS4_18smem_ptr_flag_bitsILi32EEENSS_INS5_IJNSA_ILi8EEENSA_ILi32EEEEEENS5_IJS17_SB_EEEEEEEvNS4_8identityENS4_13SM90_TMA_LOADES1B_vS1C_EENS_8epilogue10collective18CollectiveEpilogueINS1F_23Sm100TmaWarpSpecializedILi4ELi2ELi16ELb1ELb0EEEJSH_NS5_IJNSS_ISF_SB_EENSS_INSA_ILi16EEESB_EEEEEfSI_fSI_NS1F_6fusion15FusionCallbacksIS1J_NS1O_17LinearCombinationIffffLNS_15FloatRoundStyleE2EEESH_S1N_JEEENS4_5SM1004TMEM4LOAD26SM100_TMEM_LOAD_32dp32b16xES1D_NS11_INS12_ILi2ELi4ELi3EEES15_NSS_INS5_IJS16_S1L_EEENS5_IJS1L_SB_EEEEEEENS4_39AutoVectorizingCopyWithAssumedAlignmentILi128EEENS4_14SM90_TMA_STOREES22_S24_S24_EEEvvEEEEvNT_6ParamsE:
        .type           _ZN7cutlass13device_kernelINS_4gemm6kernel13GemmUniversalIN4cute5tupleIJiiiiEEENS1_10collective13CollectiveMmaINS1_35MainloopSm100TmaUmmaWarpSpecializedILi3ELi2ELi4ENS5_IJNS4_1CILi1EEENSA_ILi4EEESB_EEEEENS5_IJNSA_ILi128EEESF_NSA_ILi64EEEEEEfNS5_IJlSB_lEEEfSI_NS4_8TiledMMAINS4_8MMA_AtomIJNS4_17SM100_MMA_TF32_SSINS_10tfloat32_tESM_fLi128ELi128ELNS4_4UMMA5MajorE0ELSO_0ELNSN_7ScaleInE0ELSP_0EEEEEENS4_6LayoutINS5_IJSB_SB_SB_EEENS5_IJNSA_ILi0EEESU_SU_EEEEENS5_IJNS4_10UnderscoreESX_SX_EEEEENS4_23SM90_TMA_LOAD_MULTICASTENS4_14ComposedLayoutINS4_7SwizzleILi3ELi4ELi3EEENS4_18smem_ptr_flag_bitsILi32EEENSS_INS5_IJNSA_ILi8EEENSA_ILi32EEEEEENS5_IJS17_SB_EEEEEEEvNS4_8identityENS4_13SM90_TMA_LOADES1B_vS1C_EENS_8epilogue10collective18CollectiveEpilogueINS1F_23Sm100TmaWarpSpecializedILi4ELi2ELi16ELb1ELb0EEEJSH_NS5_IJNSS_ISF_SB_EENSS_INSA_ILi16EEESB_EEEEEfSI_fSI_NS1F_6fusion15FusionCallbacksIS1J_NS1O_17LinearCombinationIffffLNS_15FloatRoundStyleE2EEESH_S1N_JEEENS4_5SM1004TMEM4LOAD26SM100_TMEM_LOAD_32dp32b16xES1D_NS11_INS12_ILi2ELi4ELi3EEES15_NSS_INS5_IJS16_S1L_EEENS5_IJS1L_SB_EEEEEEENS4_39AutoVectorizingCopyWithAssumedAlignmentILi128EEENS4_14SM90_TMA_STOREES22_S24_S24_EEEvvEEEEvNT_6ParamsE,@function
        .size           _ZN7cutlass13device_kernelINS_4gemm6kernel13GemmUniversalIN4cute5tupleIJiiiiEEENS1_10collective13CollectiveMmaINS1_35MainloopSm100TmaUmmaWarpSpecializedILi3ELi2ELi4ENS5_IJNS4_1CILi1EEENSA_ILi4EEESB_EEEEENS5_IJNSA_ILi128EEESF_NSA_ILi64EEEEEEfNS5_IJlSB_lEEEfSI_NS4_8TiledMMAINS4_8MMA_AtomIJNS4_17SM100_MMA_TF32_SSINS_10tfloat32_tESM_fLi128ELi128ELNS4_4UMMA5MajorE0ELSO_0ELNSN_7ScaleInE0ELSP_0EEEEEENS4_6LayoutINS5_IJSB_SB_SB_EEENS5_IJNSA_ILi0EEESU_SU_EEEEENS5_IJNS4_10UnderscoreESX_SX_EEEEENS4_23SM90_TMA_LOAD_MULTICASTENS4_14ComposedLayoutINS4_7SwizzleILi3ELi4ELi3EEENS4_18smem_ptr_flag_bitsILi32EEENSS_INS5_IJNSA_ILi8EEENSA_ILi32EEEEEENS5_IJS17_SB_EEEEEEEvNS4_8identityENS4_13SM90_TMA_LOADES1B_vS1C_EENS_8epilogue10collective18CollectiveEpilogueINS1F_23Sm100TmaWarpSpecializedILi4ELi2ELi16ELb1ELb0EEEJSH_NS5_IJNSS_ISF_SB_EENSS_INSA_ILi16EEESB_EEEEEfSI_fSI_NS1F_6fusion15FusionCallbacksIS1J_NS1O_17LinearCombinationIffffLNS_15FloatRoundStyleE2EEESH_S1N_JEEENS4_5SM1004TMEM4LOAD26SM100_TMEM_LOAD_32dp32b16xES1D_NS11_INS12_ILi2ELi4ELi3EEES15_NSS_INS5_IJS16_S1L_EEENS5_IJS1L_SB_EEEEEEENS4_39AutoVectorizingCopyWithAssumedAlignmentILi128EEENS4_14SM90_TMA_STOREES22_S24_S24_EEEvvEEEEvNT_6ParamsE,(.L_x_224 - _ZN7cutlass13device_kernelINS_4gemm6kernel13GemmUniversalIN4cute5tupleIJiiiiEEENS1_10collective13CollectiveMmaINS1_35MainloopSm100TmaUmmaWarpSpecializedILi3ELi2ELi4ENS5_IJNS4_1CILi1EEENSA_ILi4EEESB_EEEEENS5_IJNSA_ILi128EEESF_NSA_ILi64EEEEEEfNS5_IJlSB_lEEEfSI_NS4_8TiledMMAINS4_8MMA_AtomIJNS4_17SM100_MMA_TF32_SSINS_10tfloat32_tESM_fLi128ELi128ELNS4_4UMMA5MajorE0ELSO_0ELNSN_7ScaleInE0ELSP_0EEEEEENS4_6LayoutINS5_IJSB_SB_SB_EEENS5_IJNSA_ILi0EEESU_SU_EEEEENS5_IJNS4_10UnderscoreESX_SX_EEEEENS4_23SM90_TMA_LOAD_MULTICASTENS4_14ComposedLayoutINS4_7SwizzleILi3ELi4ELi3EEENS4_18smem_ptr_flag_bitsILi32EEENSS_INS5_IJNSA_ILi8EEENSA_ILi32EEEEEENS5_IJS17_SB_EEEEEEEvNS4_8identityENS4_13SM90_TMA_LOADES1B_vS1C_EENS_8epilogue10collective18CollectiveEpilogueINS1F_23Sm100TmaWarpSpecializedILi4ELi2ELi16ELb1ELb0EEEJSH_NS5_IJNSS_ISF_SB_EENSS_INSA_ILi16EEESB_EEEEEfSI_fSI_NS1F_6fusion15FusionCallbacksIS1J_NS1O_17LinearCombinationIffffLNS_15FloatRoundStyleE2EEESH_S1N_JEEENS4_5SM1004TMEM4LOAD26SM100_TMEM_LOAD_32dp32b16xES1D_NS11_INS12_ILi2ELi4ELi3EEES15_NSS_INS5_IJS16_S1L_EEENS5_IJS1L_SB_EEEEEEENS4_39AutoVectorizingCopyWithAssumedAlignmentILi128EEENS4_14SM90_TMA_STOREES22_S24_S24_EEEvvEEEEvNT_6ParamsE)
        .other          _ZN7cutlass13device_kernelINS_4gemm6kernel13GemmUniversalIN4cute5tupleIJiiiiEEENS1_10collective13CollectiveMmaINS1_35MainloopSm100TmaUmmaWarpSpecializedILi3ELi2ELi4ENS5_IJNS4_1CILi1EEENSA_ILi4EEESB_EEEEENS5_IJNSA_ILi128EEESF_NSA_ILi64EEEEEEfNS5_IJlSB_lEEEfSI_NS4_8TiledMMAINS4_8MMA_AtomIJNS4_17SM100_MMA_TF32_SSINS_10tfloat32_tESM_fLi128ELi128ELNS4_4UMMA5MajorE0ELSO_0ELNSN_7ScaleInE0ELSP_0EEEEEENS4_6LayoutINS5_IJSB_SB_SB_EEENS5_IJNSA_ILi0EEESU_SU_EEEEENS5_IJNS4_10UnderscoreESX_SX_EEEEENS4_23SM90_TMA_LOAD_MULTICASTENS4_14ComposedLayoutINS4_7SwizzleILi3ELi4ELi3EEENS4_18smem_ptr_flag_bitsILi32EEENSS_INS5_IJNSA_ILi8EEENSA_ILi32EEEEEENS5_IJS17_SB_EEEEEEEvNS4_8identityENS4_13SM90_TMA_LOADES1B_vS1C_EENS_8epilogue10collective18CollectiveEpilogueINS1F_23Sm100TmaWarpSpecializedILi4ELi2ELi16ELb1ELb0EEEJSH_NS5_IJNSS_ISF_SB_EENSS_INSA_ILi16EEESB_EEEEEfSI_fSI_NS1F_6fusion15FusionCallbacksIS1J_NS1O_17LinearCombinationIffffLNS_15FloatRoundStyleE2EEESH_S1N_JEEENS4_5SM1004TMEM4LOAD26SM100_TMEM_LOAD_32dp32b16xES1D_NS11_INS12_ILi2ELi4ELi3EEES15_NSS_INS5_IJS16_S1L_EEENS5_IJS1L_SB_EEEEEEENS4_39AutoVectorizingCopyWithAssumedAlignmentILi128EEENS4_14SM90_TMA_STOREES22_S24_S24_EEEvvEEEEvNT_6ParamsE,@"STO_CUDA_ENTRY STV_DEFAULT"
_ZN7cutlass13device_kernelINS_4gemm6kernel13GemmUniversalIN4cute5tupleIJiiiiEEENS1_10collective13CollectiveMmaINS1_35MainloopSm100TmaUmmaWarpSpecializedILi3ELi2ELi4ENS5_IJNS4_1CILi1EEENSA_ILi4EEESB_EEEEENS5_IJNSA_ILi128EEESF_NSA_ILi64EEEEEEfNS5_IJlSB_lEEEfSI_NS4_8TiledMMAINS4_8MMA_AtomIJNS4_17SM100_MMA_TF32_SSINS_10tfloat32_tESM_fLi128ELi128ELNS4_4UMMA5MajorE0ELSO_0ELNSN_7ScaleInE0ELSP_0EEEEEENS4_6LayoutINS5_IJSB_SB_SB_EEENS5_IJNSA_ILi0EEESU_SU_EEEEENS5_IJNS4_10UnderscoreESX_SX_EEEEENS4_23SM90_TMA_LOAD_MULTICASTENS4_14ComposedLayoutINS4_7SwizzleILi3ELi4ELi3EEENS4_18smem_ptr_flag_bitsILi32EEENSS_INS5_IJNSA_ILi8EEENSA_ILi32EEEEEENS5_IJS17_SB_EEEEEEEvNS4_8identityENS4_13SM90_TMA_LOADES1B_vS1C_EENS_8epilogue10collective18CollectiveEpilogueINS1F_23Sm100TmaWarpSpecializedILi4ELi2ELi16ELb1ELb0EEEJSH_NS5_IJNSS_ISF_SB_EENSS_INSA_ILi16EEESB_EEEEEfSI_fSI_NS1F_6fusion15FusionCallbacksIS1J_NS1O_17LinearCombinationIffffLNS_15FloatRoundStyleE2EEESH_S1N_JEEENS4_5SM1004TMEM4LOAD26SM100_TMEM_LOAD_32dp32b16xES1D_NS11_INS12_ILi2ELi4ELi3EEES15_NSS_INS5_IJS16_S1L_EEENS5_IJS1L_SB_EEEEEEENS4_39AutoVectorizingCopyWithAssumedAlignmentILi128EEENS4_14SM90_TMA_STOREES22_S24_S24_EEEvvEEEEvNT_6ParamsE:
[----:B------:R-:W1:Y:S01]  /*0000*/  LDC R1, c[0x0][0x37c] ;  /* 0x0000df00ff017b82 */ /* 0x000e620000000800 */
[----:B------:R-:W2:Y:S01]  /*0010*/  S2R R65, SR_TID.X ;  /* 0x0000000000417919 */ /* 0x000ea20000002100 */
[----:B------:R-:W3:Y:S01]  /*0020*/  LDCU.64 UR8, c[0x0][0x890] ;  /* 0x00011200ff0877ac */ /* 0x000ee20008000a00 */
[----:B------:R-:W-:Y:S02]  /*0030*/  PRMT R26, RZ, 0x7610, R26 ;  /* 0x00007610ff1a7816 */ /* 0x000fe4000000001a */
[----:B------:R-:W-:Y:S01]  /*0040*/  ELECT P3, URZ, PT ;  /* 0x0000000000ff782f */ /* 0x000fe20003860000 */
[----:B---3--:R-:W-:-:S04]  /*0050*/  UISETP.NE.U32.AND UP0, UPT, UR8, URZ, UPT ;  /* 0x000000ff0800728c */ /* 0x008fc8000bf05070 */
[----:B------:R-:W-:Y:S01]  /*0060*/  UISETP.NE.AND.EX UP0, UPT, UR9, URZ, UPT, UP0 ;  /* 0x000000ff0900728c */ /* 0x000fe2000bf05300 */
[----:B--2---:R-:W-:-:S05]  /*0070*/  SHF.R.U32.HI R52, RZ, 0x5, R65 ;  /* 0x00000005ff347819 */ /* 0x004fca0000011641 */
[----:B------:R-:W2:Y:S02]  /*0080*/  SHFL.IDX PT, R0, R52, RZ, 0x1f ;  /* 0x00001fff34007589 */ /* 0x000ea400000e0000 */
[----:B--2---:R-:W-:Y:S01]  /*0090*/  R2UR UR17, R0 ;  /* 0x00000000001172ca */ /* 0x004fe200000e0000 */
[----:B-1----:R-:W-:-:S14]  /*00a0*/  BRA.U UP0, `(.L_x_0) ;  /* 0x0000000100307547 */ /* 0x002fdc000b800000 */
[----:B------:R-:W1:Y:S02]  /*00b0*/  LDCU.64 UR4, c[0x0][0x888] ;  /* 0x00011100ff0477ac */ /* 0x000e640008000a00 */
[----:B-1----:R-:W-:-:S04]  /*00c0*/  UISETP.NE.U32.AND UP0, UPT, UR4, URZ, UPT ;  /* 0x000000ff0400728c */ /* 0x002fc8000bf05070 */
[----:B------:R-:W-:-:S09]  /*00d0*/  UISETP.NE.AND.EX UP0, UPT, UR5, URZ, UPT, UP0 ;  /* 0x000000ff0500728c */ /* 0x000fd2000bf05300 */
[----:B------:R-:W-:Y:S05]  /*00e0*/  BRA.U !UP0, `(.L_x_1) ;  /* 0x0000000108147547 */ /* 0x000fea000b800000 */
[----:B------:R-:W1:Y:S01]  /*00f0*/  LDC.64 R2, c[0x0][0x888] ;  /* 0x00022200ff027b82 */ /* 0x000e620000000a00 */
[----:B------:R-:W1:Y:S02]  /*0100*/  LDCU.64 UR4, c[0x0][0x358] ;  /* 0x00006b00ff0477ac */ /* 0x000e640008000a00 */
[----:B-1----:R1:W5:Y:S01]  /*0110*/  LDG.E R27, desc[UR4][R2.64] ;  /* 0x00000004021b7981 */ /* 0x002362000c1e1900 */
[----:B------:R-:W-:Y:S01]  /*0120*/  HFMA2 R26, -RZ, RZ, 0, 5.9604644775390625e-08 ;  /* 0x00000001ff1a7431 */ /* 0x000fe200000001ff */
[----:B------:R-:W-:Y:S05]  /*0130*/  BRA `(.L_x_0) ;  /* 0x00000000000c7947 */ /* 0x000fea0003800000 */
.L_x_1:
[----:B------:R-:W1:Y:S01]  /*0140*/  LDCU UR4, c[0x0][0x880] ;  /* 0x00011000ff0477ac */ /* 0x000e620008000800 */
[----:B------:R-:W-:Y:S01]  /*0150*/  HFMA2 R26, -RZ, RZ, 0, 5.9604644775390625e-08 ;  /* 0x00000001ff1a7431 */ /* 0x000fe200000001ff */
[----:B-1----:R-:W-:-:S07]  /*0160*/  MOV R27, UR4 ;  /* 0x00000004001b7c02 */ /* 0x002fce0008000f00 */
.L_x_0:
[----:B------:R-:W2:Y:S02]  /*0170*/  LDCU.64 UR4, c[0x0][0x8b0] ;  /* 0x00011600ff0477ac */ /* 0x000ea40008000a00 */
[----:B--2---:R-:W-:-:S04]  /*0180*/  UISETP.NE.U32.AND UP0, UPT, UR4, URZ, UPT ;  /* 0x000000ff0400728c */ /* 0x004fc8000bf05070 */
[----:B------:R-:W-:-:S09]  /*0190*/  UISETP.NE.AND.EX UP0, UPT, UR5, URZ, UPT, UP0 ;  /* 0x000000ff0500728c */ /* 0x000fd2000bf05300 */
[----:B------:R-:W-:Y:S05]  /*01a0*/  BRA.U UP0, `(.L_x_2) ;  /* 0x0000000100287547 */ /* 0x000fea000b800000 */
[----:B------:R-:W2:Y:S02]  /*01b0*/  LDCU.64 UR4, c[0x0][0x8a8] ;  /* 0x00011500ff0477ac */ /* 0x000ea40008000a00 */
[----:B--2---:R-:W-:-:S04]  /*01c0*/  UISETP.NE.U32.AND UP0, UPT, UR4, URZ, UPT ;  /* 0x000000ff0400728c */ /* 0x004fc8000bf05070 */
[----:B------:R-:W-:-:S09]  /*01d0*/  UISETP.NE.AND.EX UP0, UPT, UR5, URZ, UPT, UP0 ;  /* 0x000000ff0500728c */ /* 0x000fd2000bf05300 */
[----:B------:R-:W-:Y:S05]  /*01e0*/  BRA.U !UP0, `(.L_x_3) ;  /* 0x0000000108107547 */ /* 0x000fea000b800000 */
[----:B------:R-:W2:Y:S01]  /*01f0*/  LDC.64 R24, c[0x0][0x8a8] ;  /* 0x00022a00ff187b82 */ /* 0x000ea20000000a00 */
[----:B------:R-:W2:Y:S02]  /*0200*/  LDCU.64 UR4, c[0x0][0x358] ;  /* 0x00006b00ff0477ac */ /* 0x000ea40008000a00 */
[----:B--2---:R2:W5:Y:S01]  /*0210*/  LDG.E R24, desc[UR4][R24.64] ;  /* 0x0000000418187981 */ /* 0x004562000c1e1900 */
[----:B------:R-:W-:Y:S05]  /*0220*/  BRA `(.L_x_2) ;  /* 0x0000000000087947 */ /* 0x000fea0003800000 */
.L_x_3:
[----:B------:R-:W2:Y:S02]  /*0230*/  LDCU UR4, c[0x0][0x8a0] ;  /* 0x00011400ff0477ac */ /* 0x000ea40008000800 */
[----:B--2---:R-:W-:Y:S02]  /*0240*/  MOV R24, UR4 ;  /* 0x0000000400187c02 */ /* 0x004fe40008000f00 */
.L_x_2:
[----:B------:R-:W-:Y:S01]  /*0250*/  IMAD.U32 R0, RZ, RZ, UR17 ;  /* 0x00000011ff007e24 */ /* 0x000fe2000f8e00ff */
[----:B------:R-:W-:Y:S04]  /*0260*/  BSSY.RECONVERGENT B0, `(.L_x_4) ;  /* 0x000000c000007945 */ /* 0x000fe80003800200 */
[C---:B------:R-:W-:Y:S02]  /*0270*/  ISETP.NE.OR P1, PT, R0.reuse, 0x1, !P3 ;  /* 0x000000010000780c */ /* 0x040fe40005f25670 */
[----:B------:R-:W-:-:S11]  /*0280*/  ISETP.NE.OR P0, PT, R0, 0x3, !P3 ;  /* 0x000000030000780c */ /* 0x000fd60005f05670 */
[----:B------:R-:W-:Y:S05]  /*0290*/  @P1 BRA `(.L_x_5) ;  /* 0x0000000000201947 */ /* 0x000fea0003800000 */
[----:B------:R-:W3:Y:S02]  /*02a0*/  LDCU.64 UR4, c[0x0][0x348] ;  /* 0x00006900ff0477ac */ /* 0x000ee40008000a00 */
[----:B---3--:R-:W-:Y:S02]  /*02b0*/  UIADD3 UR6, UP1, UPT, UR4, 0x80, URZ ;  /* 0x0000008004067890 */ /* 0x008fe4000ff3e0ff */
[----:B------:R-:W-:Y:S02]  /*02c0*/  UIADD3 UR4, UP0, UPT, UR4, 0x180, URZ ;  /* 0x0000018004047890 */ /* 0x000fe4000ff1e0ff */
[----:B------:R-:W-:Y:S02]  /*02d0*/  UIADD3.X UR7, UPT, UPT, URZ, UR5, URZ, UP1, !UPT ;  /* 0x00000005ff077290 */ /* 0x000fe40008ffe4ff */
[----:B------:R-:W-:-:S07]  /*02e0*/  UIADD3.X UR5, UPT, UPT, URZ, UR5, URZ, UP0, !UPT ;  /* 0x00000005ff057290 */ /* 0x000fce00087fe4ff */
[----:B------:R3:W-:Y:S02]  /*02f0*/  UTMACCTL.PF [UR6] ;  /* 0x00000000060079b9 */ /* 0x0007e40008040000 */
[----:B------:R3:W-:Y:S02]  /*0300*/  UTMACCTL.PF [UR4] ;  /* 0x00000000040079b9 */ /* 0x0007e40008040000 */
[----:B---3--:R-:W-:Y:S01]  /*0310*/  NOP ;  /* 0x0000000000007918 */ /* 0x008fe20000000000 */
.L_x_5:
[----:B------:R-:W-:Y:S05]  /*0320*/  BSYNC.RECONVERGENT B0 ;  /* 0x0000000000007941 */ /* 0x000fea0003800200 */
.L_x_4:
[----:B------:R-:W-:Y:S04]  /*0330*/  BSSY.RECONVERGENT B0, `(.L_x_6) ;  /* 0x000000a000007945 */ /* 0x000fe80003800200 */
        /* <DEDUP_REMOVED lines=9> */
.L_x_7:
[----:B------:R-:W-:Y:S05]  /*03d0*/  BSYNC.RECONVERGENT B0 ;  /* 0x0000000000007941 */ /* 0x000fea0003800200 */
.L_x_6:
[----:B------:R-:W3:Y:S01]  /*03e0*/  LDCU.64 UR4, c[0x0][0x888] ;  /* 0x00011100ff0477ac */ /* 0x000ee20008000a00 */
[----:B------:R-:W-:Y:S02]  /*03f0*/  UISETP.EQ.U32.AND UP1, UPT, UR8, URZ, UPT ;  /* 0x000000ff0800728c */ /* 0x000fe4000bf22070 */
[----:B------:R-:W-:Y:S02]  /*0400*/  UPLOP3.LUT UP3, UPT, UPT, UPT, UPT, 0x80, 0x8 ;  /* 0x000000000008789c */ /* 0x000fe40003f6f070 */
[----:B---3--:R-:W-:-:S04]  /*0410*/  UISETP.NE.U32.AND UP0, UPT, UR4, URZ, UPT ;  /* 0x000000ff0400728c */ /* 0x008fc8000bf05070 */
[----:B------:R-:W-:-:S04]  /*0420*/  UISETP.NE.AND.EX UP0, UPT, UR5, URZ, UPT, UP0 ;  /* 0x000000ff0500728c */ /* 0x000fc8000bf05300 */
[----:B------:R-:W-:-:S04]  /*0430*/  UISETP.EQ.OR.EX UP2, UPT, UR9, URZ, !UP0, UP1 ;  /* 0x000000ff0900728c */ /* 0x000fc8000c742710 */
[----:B------:R-:W-:-:S06]  /*0440*/  UP2UR UR4, UPR, URZ, 0x4 ;  /* 0x00000004ff047883 */ /* 0x000fcc0008000000 */
[----:B------:R-:W-:Y:S01]  /*0450*/  MOV R55, UR4 ;  /* 0x0000000400377c02 */ /* 0x000fe20008000f00 */
[----:B------:R-:W-:Y:S06]  /*0460*/  BRA.U !UP2, `(.L_x_8) ;  /* 0x000000010a207547 */ /* 0x000fec000b800000 */
[----:B------:R-:W-:Y:S01]  /*0470*/  UISETP.NE.U32.AND UP1, UPT, UR8, URZ, UPT ;  /* 0x000000ff0800728c */ /* 0x000fe2000bf25070 */
[----:B-----5:R-:W-:Y:S01]  /*0480*/  FSETP.NEU.AND P0, PT, R27, RZ, PT ;  /* 0x000000ff1b00720b */ /* 0x020fe20003f0d000 */
[----:B------:R-:W-:Y:S02]  /*0490*/  USEL UR4, URZ, 0xffffffff, UP0 ;  /* 0xffffffffff047887 */ /* 0x000fe40008000000 */
[----:B------:R-:W-:-:S10]  /*04a0*/  UISETP.NE.AND.EX UP1, UPT, UR9, URZ, UPT, UP1 ;  /* 0x000000ff0900728c */ /* 0x000fd4000bf25310 */
[----:B------:R-:W-:Y:S01]  /*04b0*/  VOTEU.ANY UP0, P0 ;  /* 0x0000000000ff7886 */ /* 0x000fe20000000100 */
[----:B------:R-:W-:-:S04]  /*04c0*/  @!UP1 USEL UR4, URZ, 0xffffffff, UP0 ;  /* 0xffffffffff049887 */ /* 0x000fc80008000000 */
[----:B------:R-:W-:-:S04]  /*04d0*/  ULOP3.LUT UR4, UR4, 0x1, URZ, 0xc0, !UPT ;  /* 0x0000000104047892 */ /* 0x000fc8000f8ec0ff */
[----:B------:R-:W-:-:S11]  /*04e0*/  UISETP.NE.U32.AND UP3, UPT, UR4, 0x1, UPT ;  /* 0x000000010400788c */ /* 0x000fd6000bf65070 */
.L_x_8:
[----:B-1----:R-:W1:Y:S01]  /*04f0*/  SHFL.IDX PT, R2, R52, RZ, 0x1f ;  /* 0x00001fff34027589 */ /* 0x002e6200000e0000 */
[----:B------:R-:W-:-:S04]  /*0500*/  UISETP.NE.AND UP0, UPT, UR17, 0x2, UPT ;  /* 0x000000021100788c */ /* 0x000fc8000bf05270 */
[----:B------:R-:W-:Y:S01]  /*0510*/  USEL UR53, URZ, 0x1, UP0 ;  /* 0x00000001ff357887 */ /* 0x000fe20008000000 */
[----:B-1----:R-:W-:-:S13]  /*0520*/  ISETP.NE.AND P0, PT, R2, RZ, PT ;  /* 0x000000ff0200720c */ /* 0x002fda0003f05270 */
[----:B------:R-:W-:Y:S05]  /*0530*/  @P0 BRA `(.L_x_9) ;  /* 0x0000000000500947 */ /* 0x000fea0003800000 */
[----:B------:R-:W1:Y:S01]  /*0540*/  S2UR UR4, SR_CgaCtaId ;  /* 0x00000000000479c3 */ /* 0x000e620000008800 */
[----:B------:R-:W-:Y:S01]  /*0550*/  UMOV UR5, 0x400 ;  /* 0x0000040000057882 */ /* 0x000fe20000000000 */
[----:B------:R-:W-:Y:S01]  /*0560*/  UMOV UR8, 0x1 ;  /* 0x0000000100087882 */ /* 0x000fe20000000000 */
[----:B------:R-:W-:Y:S01]  /*0570*/  UMOV UR6, 0x4 ;  /* 0x0000000400067882 */ /* 0x000fe20000000000 */
[----:B------:R-:W-:-:S04]  /*0580*/  UIADD3 UR8, UPT, UPT, -UR8, 0x100000, URZ ;  /* 0x0010000008087890 */ /* 0x000fc8000fffe1ff */
[----:B------:R-:W-:Y:S02]  /*0590*/  USHF.L.U32 UR9, UR8, 0xb, URZ ;  /* 0x0000000b08097899 */ /* 0x000fe400080006ff */
[----:B------:R-:W-:Y:S02]  /*05a0*/  USHF.L.U32 UR8, UR8, 0x1, URZ ;  /* 0x0000000108087899 */ /* 0x000fe400080006ff */
[----:B------:R-:W-:-:S04]  /*05b0*/  UIADD3 UR6, UPT, UPT, -UR6, 0x100000, URZ ;  /* 0x0010000006067890 */ /* 0x000fc8000fffe1ff */
[----:B------:R-:W-:Y:S02]  /*05c0*/  USHF.L.U32 UR7, UR6, 0xb, URZ ;  /* 0x0000000b06077899 */ /* 0x000fe400080006ff */
[----:B------:R-:W-:Y:S01]  /*05d0*/  USHF.L.U32 UR6, UR6, 0x1, URZ ;  /* 0x0000000106067899 */ /* 0x000fe200080006ff */
[----:B------:R-:W-:Y:S01]  /*05e0*/  ELECT P0, URZ, PT ;  /* 0x0000000000ff782f */ /* 0x000fe20003800000 */
[----:B-1----:R-:W-:Y:S01]  /*05f0*/  ULEA UR4, UR4, UR5, 0x18 ;  /* 0x0000000504047291 */ /* 0x002fe2000f8ec0ff */
[----:B------:R-:W1:Y:S11]  /*0600*/  FENCE.VIEW.ASYNC.S ;  /* 0x00000000000073c6 */ /* 0x000e760000000000 */
[----:B-1----:R1:W3:Y:S01]  /*0610*/  SYNCS.EXCH.64 URZ, [UR4], UR8 ;  /* 0x0000000804ff75b2 */ /* 0x0022e20008000100 */
[----:B------:R1:W4:Y:S01]  /*0620*/  SYNCS.EXCH.64 URZ, [UR4+0x18], UR6 ;  /* 0x0000180604ff75b2 */ /* 0x0003220008000100 */
[----:B------:R1:W1:Y:S01]  /*0630*/  SYNCS.EXCH.64 URZ, [UR4+0x8], UR8 ;  /* 0x0000080804ff75b2 */ /* 0x0002620008000100 */
[----:B------:R1:W1:Y:S01]  /*0640*/  SYNCS.EXCH.64 URZ, [UR4+0x20], UR6 ;  /* 0x0000200604ff75b2 */ /* 0x0002620008000100 */
[----:B------:R1:W1:Y:S01]  /*0650*/  SYNCS.EXCH.64 URZ, [UR4+0x10], UR8 ;  /* 0x0000100804ff75b2 */ /* 0x0002620008000100 */
[----:B------:R1:W1:Y:S01]  /*0660*/  SYNCS.EXCH.64 URZ, [UR4+0x28], UR6 ;  /* 0x0000280604ff75b2 */ /* 0x0002620008000100 */
[----:B------:R-:W-:Y:S01]  /*0670*/  NOP ;  /* 0x0000000000007918 */ /* 0x000fe20000000000 */
.L_x_9:
[----:B------:R-:W2:Y:S01]  /*0680*/  SHFL.IDX PT, R2, R52, RZ, 0x1f ;  /* 0x00001fff34027589 */ /* 0x000ea200000e0000 */
[----:B------:R-:W-:Y:S01]  /*0690*/  NOP ;  /* 0x0000000000007918 */ /* 0x000fe20000000000 */
[----:B--2---:R-:W-:-:S13]  /*06a0*/  ISETP.NE.AND P0, PT, R2, 0x1, PT ;  /* 0x000000010200780c */ /* 0x004fda0003f05270 */
[----:B------:R-:W-:Y:S05]  /*06b0*/  @P0 BRA `(.L_x_10) ;  /* 0x0000000000580947 */ /* 0x000fea0003800000 */
[----:B-1----:R-:W1:Y:S01]  /*06c0*/  S2UR UR4, SR_CgaCtaId ;  /* 0x00000000000479c3 */ /* 0x002e620000008800 */
        /* <DEDUP_REMOVED lines=12> */
[----:B-1----:R2:W1:Y:S01]  /*0790*/  SYNCS.EXCH.64 URZ, [UR4+0x30], UR8 ;  /* 0x0000300804ff75b2 */ /* 0x0024620008000100 */
[----:B------:R2:W1:Y:S01]  /*07a0*/  SYNCS.EXCH.64 URZ, [UR4+0x50], UR6 ;  /* 0x0000500604ff75b2 */ /* 0x0004620008000100 */
[----:B------:R2:W1:Y:S01]  /*07b0*/  SYNCS.EXCH.64 URZ, [UR4+0x38], UR8 ;  /* 0x0000380804ff75b2 */ /* 0x0004620008000100 */
[----:B------:R2:W1:Y:S01]  /*07c0*/  SYNCS.EXCH.64 URZ, [UR4+0x58], UR6 ;  /* 0x0000580604ff75b2 */ /* 0x0004620008000100 */
[----:B------:R2:W1:Y:S01]  /*07d0*/  SYNCS.EXCH.64 URZ, [UR4+0x40], UR8 ;  /* 0x0000400804ff75b2 */ /* 0x0004620008000100 */
[----:B------:R2:W1:Y:S01]  /*07e0*/  SYNCS.EXCH.64 URZ, [UR4+0x60], UR6 ;  /* 0x0000600604ff75b2 */ /* 0x0004620008000100 */
[----:B------:R2:W1:Y:S01]  /*07f0*/  SYNCS.EXCH.64 URZ, [UR4+0x48], UR8 ;  /* 0x0000480804ff75b2 */ /* 0x0004620008000100 */
[----:B------:R2:W1:Y:S02]  /*0800*/  SYNCS.EXCH.64 URZ, [UR4+0x68], UR6 ;  /* 0x0000680604ff75b2 */ /* 0x0004640008000100 */
[----:B--2---:R-:W-:Y:S01]  /*0810*/  NOP ;  /* 0x0000000000007918 */ /* 0x004fe20000000000 */
.L_x_10:
[----:B------:R-:W2:Y:S01]  /*0820*/  SHFL.IDX PT, R2, R52, RZ, 0x1f ;  /* 0x00001fff34027589 */ /* 0x000ea200000e0000 */
[----:B------:R-:W-:Y:S01]  /*0830*/  NOP ;  /* 0x0000000000007918 */ /* 0x000fe20000000000 */
[----:B--2---:R-:W-:-:S13]  /*0840*/  ISETP.NE.AND P0, PT, R2, 0x3, PT ;  /* 0x000000030200780c */ /* 0x004fda0003f05270 */
[----:B------:R-:W-:Y:S05]  /*0850*/  @P0 BRA `(.L_x_11) ;  /* 0x0000000000300947 */ /* 0x000fea0003800000 */
[----:B-1----:R-:W1:Y:S01]  /*0860*/  S2UR UR4, SR_CgaCtaId ;  /* 0x00000000000479c3 */ /* 0x002e620000008800 */
[----:B------:R-:W-:Y:S01]  /*0870*/  UMOV UR6, 0x400 ;  /* 0x0000040000067882 */ /* 0x000fe20000000000 */
[----:B------:R-:W-:Y:S01]  /*0880*/  UMOV UR5, 0x20 ;  /* 0x0000002000057882 */ /* 0x000fe20000000000 */
[----:B------:R-:W-:Y:S01]  /*0890*/  ELECT P0, URZ, PT ;  /* 0x0000000000ff782f */ /* 0x000fe20003800000 */
[----:B-1----:R-:W-:Y:S02]  /*08a0*/  ULEA UR6, UR4, UR6, 0x18 ;  /* 0x0000000604067291 */ /* 0x002fe4000f8ec0ff */
[----:B------:R-:W-:-:S04]  /*08b0*/  UIADD3 UR4, UPT, UPT, -UR5, 0x100000, URZ ;  /* 0x0010000005047890 */ /* 0x000fc8000fffe1ff */
[----:B------:R-:W-:Y:S02]  /*08c0*/  USHF.L.U32 UR5, UR4, 0xb, URZ ;  /* 0x0000000b04057899 */ /* 0x000fe400080006ff */
[----:B------:R-:W-:Y:S01]  /*08d0*/  USHF.L.U32 UR4, UR4, 0x1, URZ ;  /* 0x0000000104047899 */ /* 0x000fe200080006ff */
[----:B------:R-:W1:Y:S11]  /*08e0*/  FENCE.VIEW.ASYNC.S ;  /* 0x00000000000073c6 */ /* 0x000e760000000000 */
[----:B-1----:R2:W1:Y:S01]  /*08f0*/  SYNCS.EXCH.64 URZ, [UR6+0x70], UR4 ;  /* 0x0000700406ff75b2 */ /* 0x0024620008000100 */
[----:B------:R2:W1:Y:S02]  /*0900*/  SYNCS.EXCH.64 URZ, [UR6+0x78], UR4 ;  /* 0x0000780406ff75b2 */ /* 0x0004640008000100 */
[----:B--2---:R-:W-:Y:S01]  /*0910*/  NOP ;  /* 0x0000000000007918 */ /* 0x004fe20000000000 */
.L_x_11:
[----:B------:R-:W2:Y:S01]  /*0920*/  SHFL.IDX PT, R2, R52, RZ, 0x1f ;  /* 0x00001fff34027589 */ /* 0x000ea200000e0000 */
[----:B------:R-:W-:Y:S01]  /*0930*/  NOP ;  /* 0x0000000000007918 */ /* 0x000fe20000000000 */
[----:B--2---:R-:W-:-:S13]  /*0940*/  ISETP.NE.AND P0, PT, R2, 0x4, PT ;  /* 0x000000040200780c */ /* 0x004fda0003f05270 */
[----:B------:R-:W-:Y:S05]  /*0950*/  @P0 BRA `(.L_x_12) ;  /* 0x00000000004c0947 */ /* 0x000fea0003800000 */
[----:B-1----:R-:W1:Y:S01]  /*0960*/  S2UR UR6, SR_CgaCtaId ;  /* 0x00000000000679c3 */ /* 0x002e620000008800 */
[----:B------:R-:W-:Y:S01]  /*0970*/  UMOV UR4, 0x3a0 ;  /* 0x000003a000047882 */ /* 0x000fe20000000000 */
[----:B------:R-:W-:Y:S01]  /*0980*/  UMOV UR5, 0x400 ;  /* 0x0000040000057882 */ /* 0x000fe20000000000 */
[----:B------:R-:W-:Y:S01]  /*0990*/  USEL UR4, UR4, 0x320, UP3 ;  /* 0x0000032004047887 */ /* 0x000fe20009800000 */
[----:B------:R-:W-:Y:S01]  /*09a0*/  UMOV UR8, 0x1 ;  /* 0x0000000100087882 */ /* 0x000fe20000000000 */
[----:B------:R-:W-:Y:S01]  /*09b0*/  ELECT P0, URZ, PT ;  /* 0x0000000000ff782f */ /* 0x000fe20003800000 */
[----:B------:R-:W-:-:S04]  /*09c0*/  UIADD3 UR8, UPT, UPT, -UR8, 0x100000, URZ ;  /* 0x0010000008087890 */ /* 0x000fc8000fffe1ff */
[----:B------:R-:W-:Y:S02]  /*09d0*/  USHF.L.U32 UR9, UR8, 0xb, URZ ;  /* 0x0000000b08097899 */ /* 0x000fe400080006ff */
[----:B------:R-:W-:Y:S02]  /*09e0*/  USHF.L.U32 UR8, UR8, 0x1, URZ ;  /* 0x0000000108087899 */ /* 0x000fe400080006ff */
[----:B-1----:R-:W-:Y:S02]  /*09f0*/  ULEA UR6, UR6, UR5, 0x18 ;  /* 0x0000000506067291 */ /* 0x002fe4000f8ec0ff */
[----:B------:R-:W-:-:S04]  /*0a00*/  UIADD3 UR4, UPT, UPT, -UR4, 0x100000, URZ ;  /* 0x0010000004047890 */ /* 0x000fc8000fffe1ff */
[----:B------:R-:W-:Y:S02]  /*0a10*/  USHF.L.U32 UR5, UR4, 0xb, URZ ;  /* 0x0000000b04057899 */ /* 0x000fe400080006ff */
[----:B------:R-:W-:Y:S01]  /*0a20*/  USHF.L.U32 UR4, UR4, 0x1, URZ ;  /* 0x0000000104047899 */ /* 0x000fe200080006ff */
[----:B------:R-:W1:Y:S03]  /*0a30*/  FENCE.VIEW.ASYNC.S ;  /* 0x00000000000073c6 */ /* 0x000e660000000000 */
[----:B-1----:R2:W1:Y:S08]  /*0a40*/  SYNCS.EXCH.64 URZ, [UR6+0x80], UR8 ;  /* 0x0000800806ff75b2 */ /* 0x0024700008000100 */
[----:B------:R2:W1:Y:S01]  /*0a50*/  SYNCS.EXCH.64 URZ, [UR6+0x90], UR4 ;  /* 0x0000900406ff75b2 */ /* 0x0004620008000100 */
[----:B------:R2:W1:Y:S01]  /*0a60*/  SYNCS.EXCH.64 URZ, [UR6+0x88], UR8 ;  /* 0x0000880806ff75b2 */ /* 0x0004620008000100 */
[----:B------:R2:W1:Y:S02]  /*0a70*/  SYNCS.EXCH.64 URZ, [UR6+0x98], UR4 ;  /* 0x0000980406ff75b2 */ /* 0x0004640008000100 */
[----:B--2---:R-:W-:Y:S01]  /*0a80*/  NOP ;  /* 0x0000000000007918 */ /* 0x004fe20000000000 */
.L_x_12:
        /* <DEDUP_REMOVED lines=26> */
.L_x_13:
[----:B------:R-:W2:Y:S01]  /*0c30*/  SHFL.IDX PT, R2, R52, RZ, 0x1f ;  /* 0x00001fff34027589 */ /* 0x000ea200000e0000 */
[----:B------:R-:W1:Y:S01]  /*0c40*/  S2UR UR52, SR_CgaCtaId ;  /* 0x00000000003479c3 */ /* 0x000e620000008800 */
[----:B------:R-:W-:Y:S01]  /*0c50*/  NOP ;  /* 0x0000000000007918 */ /* 0x000fe20000000000 */
[----:B--2---:R-:W-:-:S13]  /*0c60*/  ISETP.NE.AND P0, PT, R2, 0x3, PT ;  /* 0x000000030200780c */ /* 0x004fda0003f05270 */
[----:B-1----:R-:W-:Y:S05]  /*0c70*/  @P0 BRA `(.L_x_14) ;  /* 0x0000000000340947 */ /* 0x002fea0003800000 */
[----:B------:R-:W-:Y:S01]  /*0c80*/  UMOV UR4, 0x400 ;  /* 0x0000040000047882 */ /* 0x000fe20000000000 */
[----:B------:R-:W-:Y:S01]  /*0c90*/  UMOV UR6, 0x20 ;  /* 0x0000002000067882 */ /* 0x000fe20000000000 */
[----:B------:R-:W-:Y:S02]  /*0ca0*/  ULEA UR4, UR52, UR4, 0x18 ;  /* 0x0000000434047291 */ /* 0x000fe4000f8ec0ff */
[----:B------:R-:W-:-:S04]  /*0cb0*/  UIADD3 UR6, UPT, UPT, -UR6, 0x100000, URZ ;  /* 0x0010000006067890 */ /* 0x000fc8000fffe1ff */
[----:B------:R-:W-:Y:S02]  /*0cc0*/  USHF.L.U32 UR7, UR6, 0xb, URZ ;  /* 0x0000000b06077899 */ /* 0x000fe400080006ff */
[----:B------:R-:W-:Y:S01]  /*0cd0*/  USHF.L.U32 UR6, UR6, 0x1, URZ ;  /* 0x0000000106067899 */ /* 0x000fe200080006ff */
[----:B------:R-:W-:Y:S01]  /*0ce0*/  ELECT P0, URZ, PT ;  /* 0x0000000000ff782f */ /* 0x000fe20003800000 */
[----:B------:R-:W1:Y:S10]  /*0cf0*/  FENCE.VIEW.ASYNC.S ;  /* 0x00000000000073c6 */ /* 0x000e740000000000 */
[----:B-1----:R1:W2:Y:S01]  /*0d00*/  SYNCS.EXCH.64 URZ, [UR4+0xe0], UR6 ;  /* 0x0000e00604ff75b2 */ /* 0x0022a20008000100 */
[----:B------:R1:W1:Y:S01]  /*0d10*/  SYNCS.EXCH.64 URZ, [UR4+0xf0], UR6 ;  /* 0x0000f00604ff75b2 */ /* 0x0002620008000100 */
[----:B------:R1:W1:Y:S01]  /*0d20*/  SYNCS.EXCH.64 URZ, [UR4+0xe8], UR6 ;  /* 0x0000e80604ff75b2 */ /* 0x0002620008000100 */
[----:B------:R1:W1:Y:S01]  /*0d30*/  SYNCS.EXCH.64 URZ, [UR4+0xf8], UR6 ;  /* 0x0000f80604ff75b2 */ /* 0x0002620008000100 */
[----:B------:R-:W-:Y:S01]  /*0d40*/  NOP ;  /* 0x0000000000007918 */ /* 0x000fe20000000000 */
.L_x_14:
[----:B-1----:R-:W1:Y:S01]  /*0d50*/  LDCU UR4, c[0x0][0x36c] ;  /* 0x00006d80ff0477ac */ /* 0x002e620008000800 */
[----:B------:R-:W-:Y:S01]  /*0d60*/  ISETP.NE.OR P3, PT, R0, 0x2, !P3 ;  /* 0x000000020000780c */ /* 0x000fe20005f65670 */
[----:B------:R-:W-:Y:S01]  /*0d70*/  NOP ;  /* 0x0000000000007918 */ /* 0x000fe20000000000 */
[----:B------:R-:W-:Y:S01]  /*0d80*/  LOP3.LUT R0, R65, 0x1f, RZ, 0xc0, !PT ;  /* 0x0000001f41007812 */ /* 0x000fe200078ec0ff */
[----:B------:R-:W-:Y:S02]  /*0d90*/  UISETP.NE.AND UP4, UPT, UR17, URZ, UPT ;  /* 0x000000ff1100728c */ /* 0x000fe4000bf85270 */
[----:B-1----:R-:W-:-:S09]  /*0da0*/  UISETP.EQ.U32.AND UP5, UPT, UR4, 0x1, UPT ;  /* 0x000000010400788c */ /* 0x002fd2000bfa2070 */
[----:B------:R-:W-:Y:S05]  /*0db0*/  BRA.U !UP5, `(.L_x_15) ;  /* 0x000000010d087547 */ /* 0x000fea000b800000 */
[----:B--234-:R-:W-:Y:S01]  /*0dc0*/  UCGABAR_ARV ;  /* 0x00000000000079c7 */ /* 0x01cfe20008000000 */
[----:B------:R-:W-:Y:S05]  /*0dd0*/  BRA `(.L_x_16) ;  /* 0x0000000000047947 */ /* 0x000fea0003800000 */
.L_x_15:
[----:B--234-:R-:W-:Y:S01]  /*0de0*/  NOP ;  /* 0x0000000000007918 */ /* 0x01cfe20000000000 */
.L_x_16:
[----:B------:R-:W1:Y:S01]  /*0df0*/  S2UR UR8, SR_CTAID.X ;  /* 0x00000000000879c3 */ /* 0x000e620000002500 */
[----:B------:R-:W-:-:S05]  /*0e00*/  CS2R.32 R54, SR_CgaSize ;  /* 0x0000000000367805 */ /* 0x000fca0000008a00 */
[----:B------:R-:W-:-:S05]  /*0e10*/  IMAD R54, R54, -0xa0, RZ ;  /* 0xffffff6036367824 */ /* 0x000fca00078e02ff */
[----:B------:R-:W-:-:S14]  /*0e20*/  R2UR UR5, R54 ;  /* 0x00000000360572ca */ /* 0x000fdc00000e0000 */
[----:B------:R-:W2:Y:S01]  /*0e30*/  LDCU UR5, c[0x0][UR5+0x2b0] ;  /* 0x00005600050577ac */ /* 0x000ea20008000800 */
[----:B------:R-:W-:-:S05]  /*0e40*/  CS2R.32 R54, SR_CgaSize ;  /* 0x0000000000367805 */ /* 0x000fca0000008a00 */
[----:B------:R-:W-:-:S05]  /*0e50*/  IMAD R54, R54, -0xa0, RZ ;  /* 0xffffff6036367824 */ /* 0x000fca00078e02ff */
[----:B------:R-:W-:-:S14]  /*0e60*/  R2UR UR4, R54 ;  /* 0x00000000360472ca */ /* 0x000fdc00000e0000 */
[----:B------:R-:W3:Y:S01]  /*0e70*/  LDCU UR4, c[0x0][UR4+0x2b4] ;  /* 0x00005680040477ac */ /* 0x000ee20008000800 */
[----:B------:R-:W4:Y:S01]  /*0e80*/  S2UR UR7, SR_CTAID.Y ;  /* 0x00000000000779c3 */ /* 0x000f220000002600 */
[----:B------:R-:W-:-:S05]  /*0e90*/  CS2R.32 R54, SR_CgaSize ;  /* 0x0000000000367805 */ /* 0x000fca0000008a00 */
[----:B------:R-:W-:-:S05]  /*0ea0*/  IMAD R54, R54, -0xa0, RZ ;  /* 0xffffff6036367824 */ /* 0x000fca00078e02ff */
[----:B------:R-:W-:-:S14]  /*0eb0*/  R2UR UR9, R54 ;  /* 0x00000000360972ca */ /* 0x000fdc00000e0000 */
[----:B------:R-:W3:Y:S01]  /*0ec0*/  LDCU UR9, c[0x0][UR9+0x2a0] ;  /* 0x00005400090977ac */ /* 0x000ee20008000800 */
[----:B------:R-:W-:-:S05]  /*0ed0*/  CS2R.32 R54, SR_CgaSize ;  /* 0x0000000000367805 */ /* 0x000fca0000008a00 */
[----:B------:R-:W-:-:S05]  /*0ee0*/  IMAD R54, R54, -0xa0, RZ ;  /* 0xffffff6036367824 */ /* 0x000fca00078e02ff */
[----:B------:R-:W-:-:S14]  /*0ef0*/  R2UR UR10, R54 ;  /* 0x00000000360a72ca */ /* 0x000fdc00000e0000 */
[----:B------:R-:W3:Y:S01]  /*0f00*/  LDCU UR10, c[0x0][UR10+0x2a4] ;  /* 0x000054800a0a77ac */ /* 0x000ee20008000800 */
[----:B------:R-:W3:Y:S01]  /*0f10*/  S2UR UR36, SR_CTAID.Z ;  /* 0x00000000002479c3 */ /* 0x000ee20000002700 */
[----:B------:R-:W3:Y:S01]  /*0f20*/  LDCU UR21, c[0x0][0xb24] ;  /* 0x00016480ff1577ac */ /* 0x000ee20008000800 */
[----:B------:R-:W3:Y:S01]  /*0f30*/  LDCU UR45, c[0x0][0xb24] ;  /* 0x00016480ff2d77ac */ /* 0x000ee20008000800 */
[----:B-1----:R-:W-:Y:S01]  /*0f40*/  I2FP.F32.U32 R3, UR8 ;  /* 0x0000000800037c45 */ /* 0x002fe20008201000 */
[----:B------:R-:W1:Y:S04]  /*0f50*/  LDCU UR27, c[0x0][0xb30] ;  /* 0x00016600ff1b77ac */ /* 0x000e680008000800 */
[----:B--2---:R-:W-:Y:S01]  /*0f60*/  FMUL R3, R3, UR5 ;  /* 0x0000000503037c20 */ /* 0x004fe20008400000 */
[----:B------:R-:W-:Y:S01]  /*0f70*/  USHF.L.U32 UR29, UR52, 0xa, URZ ;  /* 0x0000000a341d7899 */ /* 0x000fe200080006ff */
[----:B----4-:R-:W-:Y:S01]  /*0f80*/  I2FP.F32.U32 R2, UR7 ;  /* 0x0000000700027c45 */ /* 0x010fe20008201000 */
[----:B------:R-:W-:Y:S01]  /*0f90*/  UMOV UR16, UR8 ;  /* 0x0000000800107c82 */ /* 0x000fe20008000000 */
[----:B------:R-:W-:-:S02]  /*0fa0*/  UMOV UR20, UR7 ;  /* 0x0000000700147c82 */ /* 0x000fc40008000000 */
[----:B------:R-:W2:Y:S01]  /*0fb0*/  F2I.U32.TRUNC.NTZ R3, R3 ;  /* 0x0000000300037305 */ /* 0x000ea2000020f000 */
[----:B---3--:R-:W-:Y:S01]  /*0fc0*/  UISETP.GE.AND UP2, UPT, UR21, 0x1, UPT ;  /* 0x000000011500788c */ /* 0x008fe2000bf46270 */
[----:B------:R-:W-:-:S06]  /*0fd0*/  FMUL R2, R2, UR4 ;  /* 0x0000000402027c20 */ /* 0x000fcc0008400000 */
[----:B------:R-:W3:Y:S01]  /*0fe0*/  F2I.U32.TRUNC.NTZ R2, R2 ;  /* 0x0000000200027305 */ /* 0x000ee2000020f000 */
[----:B--2---:R-:W-:Y:S02]  /*0ff0*/  R2UR UR4, R3 ;  /* 0x00000000030472ca */ /* 0x004fe400000e0000 */
[----:B---3--:R-:W-:Y:S02]  /*1000*/  R2UR UR6, R2 ;  /* 0x00000000020672ca */ /* 0x008fe400000e0000 */
[----:B------:R-:W-:-:S09]  /*1010*/  PRMT R2, RZ, 0x7610, R2 ;  /* 0x00007610ff027816 */ /* 0x000fd20000000002 */
[----:B------:R-:W-:-:S04]  /*1020*/  UIADD3 UR5, UPT, UPT, -UR4, URZ, URZ ;  /* 0x000000ff04057290 */ /* 0x000fc8000fffe1ff */
[----:B------:R-:W-:Y:S02]  /*1030*/  UIMAD UR5, UR9, UR5, UR8 ;  /* 0x00000005090572a4 */ /* 0x000fe4000f8e0208 */
[----:B------:R-:W-:-:S04]  /*1040*/  UIADD3 UR4, UPT, UPT, -UR6, URZ, URZ ;  /* 0x000000ff06047290 */ /* 0x000fc8000fffe1ff */
[----:B------:R-:W-:Y:S01]  /*1050*/  IMAD.U32 R54, RZ, RZ, UR5 ;  /* 0x00000005ff367e24 */ /* 0x000fe2000f8e00ff */
[----:B------:R-:W-:-:S06]  /*1060*/  UIMAD UR4, UR10, UR4, UR7 ;  /* 0x000000040a0472a4 */ /* 0x000fcc000f8e0207 */
[----:B------:R-:W-:Y:S01]  /*1070*/  IMAD.U32 R53, RZ, RZ, UR4 ;  /* 0x00000004ff357e24 */ /* 0x000fe2000f8e00ff */
[----:B-1----:R-:W-:Y:S06]  /*1080*/  BRA.U UP4, `(.L_x_17) ;  /* 0x0000000104487547 */ /* 0x002fec000b800000 */
[----:B------:R-:W-:Y:S02]  /*1090*/  R2UR UR4, R53 ;  /* 0x00000000350472ca */ /* 0x000fe400000e0000 */
[----:B------:R-:W-:-:S11]  /*10a0*/  R2UR UR6, R54 ;  /* 0x00000000360672ca */ /* 0x000fd600000e0000 */
[----:B------:R-:W-:Y:S02]  /*10b0*/  UISETP.NE.AND UP0, UPT, UR4, URZ, UPT ;  /* 0x000000ff0400728c */ /* 0x000fe4000bf05270 */
[----:B------:R-:W-:Y:S02]  /*10c0*/  UISETP.NE.AND UP1, UPT, UR4, 0x1, UPT ;  /* 0x000000010400788c */ /* 0x000fe4000bf25270 */
[----:B------:R-:W-:Y:S02]  /*10d0*/  UISETP.EQ.OR UP0, UPT, UR6, URZ, !UP0 ;  /* 0x000000ff0600728c */ /* 0x000fe4000c702670 */
[----:B------:R-:W-:Y:S02]  /*10e0*/  USEL UR5, URZ, 0x2, UP1 ;  /* 0x00000002ff057887 */ /* 0x000fe40008800000 */
[----:B------:R-:W-:Y:S02]  /*10f0*/  USEL UR8, URZ, 0x1, !UP0 ;  /* 0x00000001ff087887 */ /* 0x000fe4000c000000 */
[----:B------:R-:W-:-:S02]  /*1100*/  UISETP.NE.AND UP0, UPT, UR4, 0x2, UPT ;  /* 0x000000020400788c */ /* 0x000fc4000bf05270 */
[----:B------:R-:W-:Y:S02]  /*1110*/  UISETP.NE.AND UP1, UPT, UR4, 0x3, UPT ;  /* 0x000000030400788c */ /* 0x000fe4000bf25270 */
[----:B------:R-:W-:Y:S02]  /*1120*/  USEL UR4, URZ, 0x4, UP0 ;  /* 0x00000004ff047887 */ /* 0x000fe40008000000 */
[----:B------:R-:W-:Y:S02]  /*1130*/  UISETP.NE.AND UP0, UPT, UR6, URZ, UPT ;  /* 0x000000ff0600728c */ /* 0x000fe4000bf05270 */
[----:B------:R-:W-:Y:S02]  /*1140*/  USEL UR6, URZ, 0x8, UP1 ;  /* 0x00000008ff067887 */ /* 0x000fe40008800000 */
[----:B------:R-:W-:Y:S02]  /*1150*/  USEL UR7, UR5, 0x2, UP0 ;  /* 0x0000000205077887 */ /* 0x000fe40008000000 */
[----:B------:R-:W-:-:S02]  /*1160*/  USEL UR4, UR4, 0x4, UP0 ;  /* 0x0000000404047887 */ /* 0x000fc40008000000 */
[----:B------:R-:W-:Y:S02]  /*1170*/  USEL UR5, UR6, 0x8, UP0 ;  /* 0x0000000806057887 */ /* 0x000fe40008000000 */
[----:B------:R-:W-:-:S04]  /*1180*/  UIADD3 UR4, UPT, UPT, UR4, UR7, UR8 ;  /* 0x0000000704047290 */ /* 0x000fc8000fffe008 */
[----:B------:R-:W-:-:S06]  /*1190*/  UIADD3 UR4, UPT, UPT, UR4, UR5, URZ ;  /* 0x0000000504047290 */ /* 0x000fcc000fffe0ff */
[----:B------:R-:W-:Y:S02]  /*11a0*/  IMAD.U32 R2, RZ, RZ, UR4 ;  /* 0x00000004ff027e24 */ /* 0x000fe4000f8e00ff */
.L_x_17:
[----:B------:R-:W-:Y:S05]  /*11b0*/  BRA.U !UP2, `(.L_x_18) ;  /* 0x000000010ad47547 */ /* 0x000fea000b800000 */
[----:B------:R-:W1:Y:S01]  /*11c0*/  LDCU.128 UR12, c[0x0][0xb10] ;  /* 0x00016200ff0c77ac */ /* 0x000e620008000c00 */
[----:B------:R-:W2:Y:S01]  /*11d0*/  LDCU UR6, c[0x0][0x370] ;  /* 0x00006e00ff0677ac */ /* 0x000ea20008000800 */
[----:B------:R-:W3:Y:S01]  /*11e0*/  LDCU UR5, c[0x0][0x374] ;  /* 0x00006e80ff0577ac */ /* 0x000ee20008000800 */
[----:B------:R-:W4:Y:S01]  /*11f0*/  LDCU UR26, c[0x0][0xb0c] ;  /* 0x00016180ff1a77ac */ /* 0x000f220008000800 */
[----:B------:R-:W4:Y:S01]  /*1200*/  LDCU UR4, c[0x0][0xb20] ;  /* 0x00016400ff0477ac */ /* 0x000f220008000800 */
[----:B------:R-:W4:Y:S01]  /*1210*/  LDCU.64 UR8, c[0x0][0xb28] ;  /* 0x00016500ff0877ac */ /* 0x000f220008000a00 */
[----:B-1----:R-:W-:Y:S02]  /*1220*/  UISETP.NE.AND UP0, UPT, UR14, 0x1, UPT ;  /* 0x000000010e00788c */ /* 0x002fe4000bf05270 */
[----:B---3--:R-:W-:Y:S02]  /*1230*/  UIMAD.WIDE.U32 UR10, UR5, UR15, URZ ;  /* 0x0000000f050a72a5 */ /* 0x008fe4000f8e00ff */
[----:B--2---:R-:W-:-:S02]  /*1240*/  UIMAD.WIDE.U32 UR22, UR6, UR12, URZ ;  /* 0x0000000c061672a5 */ /* 0x004fc4000f8e00ff */
[----:B----4-:R-:W-:Y:S02]  /*1250*/  UISETP.NE.AND UP1, UPT, UR26, 0x1, UPT ;  /* 0x000000011a00788c */ /* 0x010fe4000bf25270 */
[----:B------:R-:W-:Y:S01]  /*1260*/  UISETP.NE.AND UP2, UPT, UR21, 0x1, UPT ;  /* 0x000000011500788c */ /* 0x000fe2000bf45270 */
[----:B------:R-:W-:Y:S02]  /*1270*/  UMOV UR10, UR11 ;  /* 0x0000000b000a7c82 */ /* 0x000fe40008000000 */
[----:B------:R-:W-:Y:S01]  /*1280*/  UMOV UR22, UR23 ;  /* 0x0000001700167c82 */ /* 0x000fe20008000000 */
[----:B------:R-:W-:Y:S02]  /*1290*/  @UP0 USHF.R.U32.HI UR5, URZ, UR4, UR10 ;  /* 0x00000004ff050299 */ /* 0x000fe4000801160a */
[----:B------:R-:W-:Y:S02]  /*12a0*/  UIMAD.WIDE.U32 UR24, UR20, UR15, URZ ;  /* 0x0000000f141872a5 */ /* 0x000fe4000f8e00ff */
[----:B------:R-:W-:-:S02]  /*12b0*/  UIMAD.WIDE.U32 UR10, UR5, UR8, URZ ;  /* 0x00000008050a72a5 */ /* 0x000fc4000f8e00ff */
[----:B------:R-:W-:Y:S02]  /*12c0*/  @UP1 USHF.R.U32.HI UR6, URZ, UR13, UR22 ;  /* 0x0000000dff061299 */ /* 0x000fe40008011616 */
[----:B------:R-:W-:Y:S02]  /*12d0*/  UIMAD.WIDE.U32 UR18, UR16, UR12, URZ ;  /* 0x0000000c101272a5 */ /* 0x000fe4000f8e00ff */
[----:B------:R-:W-:Y:S01]  /*12e0*/  UIMAD.WIDE.U32 UR22, UR6, UR8, URZ ;  /* 0x00000008061672a5 */ /* 0x000fe2000f8e00ff */
[----:B------:R-:W-:Y:S01]  /*12f0*/  UMOV UR24, UR25 ;  /* 0x0000001900187c82 */ /* 0x000fe20008000000 */
[----:B------:R-:W-:Y:S01]  /*1300*/  UMOV UR10, UR11 ;  /* 0x0000000b000a7c82 */ /* 0x000fe20008000000 */
[----:B------:R-:W-:Y:S02]  /*1310*/  USHF.R.U32.HI UR24, URZ, UR4, UR24 ;  /* 0x00000004ff187299 */ /* 0x000fe40008011618 */
[----:B------:R-:W-:Y:S02]  /*1320*/  @UP2 USHF.R.U32.HI UR5, URZ, UR9, UR10 ;  /* 0x00000009ff052299 */ /* 0x000fe4000801160a */
[----:B------:R-:W-:Y:S01]  /*1330*/  UMOV UR7, UR23 ;  /* 0x0000001700077c82 */ /* 0x000fe20008000000 */
[----:B------:R-:W-:Y:S01]  /*1340*/  UMOV UR18, UR19 ;  /* 0x0000001300127c82 */ /* 0x000fe20008000000 */
[----:B------:R-:W-:-:S02]  /*1350*/  @UP2 USHF.R.U32.HI UR6, URZ, UR9, UR7 ;  /* 0x00000009ff062299 */ /* 0x000fc40008011607 */
[----:B------:R-:W-:Y:S02]  /*1360*/  USHF.R.U32.HI UR13, URZ, UR13, UR18 ;  /* 0x0000000dff0d7299 */ /* 0x000fe40008011612 */
[----:B------:R-:W-:Y:S02]  /*1370*/  USEL UR4, UR20, UR24, !UP0 ;  /* 0x0000001814047287 */ /* 0x000fe4000c000000 */
[----:B------:R-:W-:Y:S02]  /*1380*/  UIMAD UR7, UR5, UR21, URZ ;  /* 0x00000015050772a4 */ /* 0x000fe4000f8e02ff */
[----:B------:R-:W-:Y:S02]  /*1390*/  USEL UR5, UR16, UR13, !UP1 ;  /* 0x0000000d10057287 */ /* 0x000fe4000c800000 */
[----:B------:R-:W-:Y:S02]  /*13a0*/  UIMAD UR12, UR6, UR21, URZ ;  /* 0x00000015060c72a4 */ /* 0x000fe4000f8e02ff */
[----:B------:R-:W-:-:S02]  /*13b0*/  UISETP.GE.AND UP0, UPT, UR4, UR7, UPT ;  /* 0x000000070400728c */ /* 0x000fc4000bf06270 */
[----:B------:R-:W-:Y:S02]  /*13c0*/  UIMAD.WIDE.U32 UR10, UR4, UR8, URZ ;  /* 0x00000008040a72a5 */ /* 0x000fe4000f8e00ff */
[----:B------:R-:W-:Y:S02]  /*13d0*/  UISETP.GE.OR UP0, UPT, UR5, UR12, UP0 ;  /* 0x0000000c0500728c */ /* 0x000fe40008706670 */
[----:B------:R-:W-:Y:S02]  /*13e0*/  UIMAD.WIDE.U32 UR12, UR5, UR8, URZ ;  /* 0x00000008050c72a5 */ /* 0x000fe4000f8e00ff */
[----:B------:R-:W-:Y:S01]  /*13f0*/  UIADD3 UR10, UPT, UPT, -UR4, URZ, URZ ;  /* 0x000000ff040a7290 */ /* 0x000fe2000fffe1ff */
[----:B------:R-:W-:Y:S01]  /*1400*/  UMOV UR8, UR11 ;  /* 0x0000000b00087c82 */ /* 0x000fe20008000000 */
[----:B------:R-:W-:Y:S02]  /*1410*/  UIADD3 UR11, UPT, UPT, -UR5, URZ, URZ ;  /* 0x000000ff050b7290 */ /* 0x000fe4000fffe1ff */
[----:B------:R-:W-:-:S03]  /*1420*/  USHF.R.U32.HI UR8, URZ, UR9, UR8 ;  /* 0x00000009ff087299 */ /* 0x000fc60008011608 */
[----:B------:R-:W-:Y:S01]  /*1430*/  @!UP0 UMOV UR7, UR13 ;  /* 0x0000000d00078c82 */ /* 0x000fe20008000000 */
[----:B------:R-:W-:Y:S02]  /*1440*/  UIMAD UR20, UR14, UR10, UR20 ;  /* 0x0000000a0e1472a4 */ /* 0x000fe4000f8e0214 */
[----:B------:R-:W-:Y:S02]  /*1450*/  USEL UR8, UR4, UR8, !UP2 ;  /* 0x0000000804087287 */ /* 0x000fe4000d000000 */
[----:B------:R-:W-:Y:S02]  /*1460*/  @!UP0 USHF.R.U32.HI UR7, URZ, UR9, UR7 ;  /* 0x00000009ff078299 */ /* 0x000fe40008011607 */
[----:B------:R-:W-:Y:S02]  /*1470*/  UIADD3 UR9, UPT, UPT, -UR8, URZ, URZ ;  /* 0x000000ff08097290 */ /* 0x000fe4000fffe1ff */
[----:B------:R-:W-:Y:S02]  /*1480*/  @!UP0 USEL UR7, UR5, UR7, !UP2 ;  /* 0x0000000705078287 */ /* 0x000fe4000d000000 */
[----:B------:R-:W-:-:S02]  /*1490*/  UIMAD UR9, UR21, UR9, UR4 ;  /* 0x00000009150972a4 */ /* 0x000fc4000f8e0204 */
[----:B------:R-:W-:Y:S02]  /*14a0*/  @!UP0 UIADD3 UR8, UPT, UPT, UR8, -UR7, URZ ;  /* 0x8000000708088290 */ /* 0x000fe4000fffe0ff */
[----:B------:R-:W-:Y:S02]  /*14b0*/  @!UP0 UIMAD UR6, UR9, UR6, UR7 ;  /* 0x00000006090682a4 */ /* 0x000fe4000f8e0207 */
[----:B------:R-:W-:Y:S02]  /*14c0*/  @!UP0 UIMAD UR4, UR8, UR21, UR5 ;  /* 0x00000015080482a4 */ /* 0x000fe4000f8e0205 */
[----:B------:R-:W-:Y:S02]  /*14d0*/  UIMAD UR16, UR26, UR11, UR16 ;  /* 0x0000000b1a1072a4 */ /* 0x000fe4000f8e0210 */
[----:B------:R-:W-:Y:S01]  /*14e0*/  UIMAD UR20, UR4, UR14, UR20 ;  /* 0x0000000e041472a4 */ /* 0x000fe2000f8e0214 */
[----:B------:R-:W-:Y:S02]  /*14f0*/  @!UP0 UMOV UR5, UR6 ;  /* 0x0000000600058c82 */ /* 0x000fe40008000000 */
[----:B------:R-:W-:-:S12]  /*1500*/  UIMAD UR16, UR5, UR26, UR16 ;  /* 0x0000001a051072a4 */ /* 0x000fd8000f8e0210 */
.L_x_18:
[----:B------:R-:W-:Y:S02]  /*1510*/  UISETP.NE.AND UP0, UPT, UR27, 0x1, UPT ;  /* 0x000000011b00788c */ /* 0x000fe4000bf05270 */
[----:B------:R-:W-:Y:S02]  /*1520*/  UISETP.NE.AND UP1, UPT, UR17, 0x2, UPT ;  /* 0x000000021100788c */ /* 0x000fe4000bf25270 */
[----:B------:R-:W-:-:S05]  /*1530*/  ULOP3.LUT UR29, UR29, 0xc00, URZ, 0xc0, !UPT ;  /* 0x00000c001d1d7892 */ /* 0x000fca000f8ec0ff */
[----:B------:R-:W-:Y:S07]  /*1540*/  BRA.U UP0, `(.L_x_19) ;  /* 0x0000000100447547 */ /* 0x000fee000b800000 */
[----:B------:R-:W1:Y:S01]  /*1550*/  LDCU.128 UR8, c[0x0][0xb10] ;  /* 0x00016200ff0877ac */ /* 0x000e620008000c00 */
[----:B------:R-:W2:Y:S01]  /*1560*/  LDCU UR12, c[0x0][0xb0c] ;  /* 0x00016180ff0c77ac */ /* 0x000ea20008000800 */
[----:B------:R-:W3:Y:S01]  /*1570*/  LDCU UR13, c[0x0][0xb20] ;  /* 0x00016400ff0d77ac */ /* 0x000ee20008000800 */
[----:B-1----:R-:W-:Y:S02]  /*1580*/  UIMAD.WIDE.U32 UR6, UR16, UR8, URZ ;  /* 0x00000008100672a5 */ /* 0x002fe4000f8e00ff */
[----:B------:R-:W-:Y:S02]  /*1590*/  UIMAD.WIDE.U32 UR4, UR20, UR11, URZ ;  /* 0x0000000b140472a5 */ /* 0x000fe4000f8e00ff */
[----:B--2---:R-:W-:Y:S02]  /*15a0*/  UISETP.NE.AND UP2, UPT, UR12, 0x1, UPT ;  /* 0x000000010c00788c */ /* 0x004fe4000bf45270 */
[----:B------:R-:W-:Y:S01]  /*15b0*/  UISETP.NE.AND UP0, UPT, UR10, 0x1, UPT ;  /* 0x000000010a00788c */ /* 0x000fe2000bf05270 */
[----:B------:R-:W-:-:S02]  /*15c0*/  UMOV UR6, UR7 ;  /* 0x0000000700067c82 */ /* 0x000fc40008000000 */
[----:B------:R-:W-:Y:S01]  /*15d0*/  UMOV UR4, UR5 ;  /* 0x0000000500047c82 */ /* 0x000fe20008000000 */
[----:B------:R-:W-:Y:S02]  /*15e0*/  USHF.R.U32.HI UR6, URZ, UR9, UR6 ;  /* 0x00000009ff067299 */ /* 0x000fe40008011606 */
[----:B---3--:R-:W-:Y:S02]  /*15f0*/  USHF.R.U32.HI UR4, URZ, UR13, UR4 ;  /* 0x0000000dff047299 */ /* 0x008fe40008011604 */
[----:B------:R-:W-:Y:S02]  /*1600*/  USEL UR5, UR16, UR6, !UP2 ;  /* 0x0000000610057287 */ /* 0x000fe4000d000000 */
[----:B------:R-:W-:-:S04]  /*1610*/  USEL UR4, UR20, UR4, !UP0 ;  /* 0x0000000414047287 */ /* 0x000fc8000c000000 */
[----:B------:R-:W-:Y:S02]  /*1620*/  UIADD3 UR6, UPT, UPT, UR5, -UR4, URZ ;  /* 0x8000000405067290 */ /* 0x000fe4000fffe0ff */
[----:B------:R-:W-:Y:S02]  /*1630*/  UIADD3 UR4, UPT, UPT, -UR5, UR4, URZ ;  /* 0x0000000405047290 */ /* 0x000fe4000fffe1ff */
[----:B------:R-:W-:Y:S02]  /*1640*/  UIMAD UR20, UR6, UR10, UR20 ;  /* 0x0000000a061472a4 */ /* 0x000fe4000f8e0214 */
[----:B------:R-:W-:-:S12]  /*1650*/  UIMAD UR16, UR4, UR12, UR16 ;  /* 0x0000000c041072a4 */ /* 0x000fd8000f8e0210 */
.L_x_19:
[----:B------:R-:W-:Y:S05]  /*1660*/  BRA.U !UP5, `(.L_x_20) ;  /* 0x000000010d0c7547 */ /* 0x000fea000b800000 */
[----:B------:R-:W-:Y:S01]  /*1670*/  UCGABAR_WAIT ;  /* 0x0000000000007dc7 */ /* 0x000fe20008000000 */
[----:B------:R-:W-:Y:S01]  /*1680*/  CCTL.IVALL ;  /* 0x00000000ff00798f */ /* 0x000fe20002000000 */
[----:B------:R-:W-:Y:S05]  /*1690*/  BRA `(.L_x_21) ;  /* 0x0000000000047947 */ /* 0x000fea0003800000 */
.L_x_20:
[----:B------:R-:W-:Y:S06]  /*16a0*/  BAR.SYNC.DEFER_BLOCKING 0x0 ;  /* 0x0000000000007b1d */ /* 0x000fec0000010000 */
.L_x_21:
[----:B------:R-:W-:Y:S05]  /*16b0*/  BRA.U UP1, `(.L_x_22) ;  /* 0x0000001501087547 */ /* 0x000fea000b800000 */
[----:B------:R-:W1:Y:S01]  /*16c0*/  LDCU UR6, c[0x0][0x38c] ;  /* 0x00007180ff0677ac */ /* 0x000e620008000800 */
[----:B------:R-:W-:Y:S01]  /*16d0*/  PLOP3.LUT P1, PT, PT, PT, UP3, 0x80, 0x8 ;  /* 0x000000000008781c */ /* 0x000fe20003f2f038 */
[----:B------:R-:W-:Y:S01]  /*16e0*/  IMAD.MOV.U32 R12, RZ, RZ, 0x1 ;  /* 0x00000001ff0c7424 */ /* 0x000fe200078e00ff */
[----:B------:R-:W-:Y:S01]  /*16f0*/  ISETP.EQ.OR P2, PT, R0, RZ, P3 ;  /* 0x000000ff0000720c */ /* 0x000fe20001f42670 */
[----:B------:R-:W-:Y:S01]  /*1700*/  UISETP.NE.AND UP1, UPT, UR17, URZ, UPT ;  /* 0x000000ff1100728c */ /* 0x000fe2000bf25270 */
[----:B------:R-:W-:Y:S02]  /*1710*/  PLOP3.LUT P1, PT, P1, PT, PT, 0x8, 0x80 ;  /* 0x000000000080781c */ /* 0x000fe40000f2e170 */
[----:B------:R-:W-:Y:S01]  /*1720*/  CS2R R10, SRZ ;  /* 0x00000000000a7805 */ /* 0x000fe2000001ff00 */
[----:B------:R-:W-:Y:S01]  /*1730*/  IMAD.MOV.U32 R9, RZ, RZ, RZ ;  /* 0x000000ffff097224 */ /* 0x000fe200078e00ff */
[----:B------:R-:W2:Y:S01]  /*1740*/  LDCU UR44, c[0x0][0x370] ;  /* 0x00006e00ff2c77ac */ /* 0x000ea20008000800 */
[----:B------:R-:W-:Y:S01]  /*1750*/  IMAD.MOV.U32 R8, RZ, RZ, 0x1 ;  /* 0x00000001ff087424 */ /* 0x000fe200078e00ff */
[----:B------:R-:W3:Y:S01]  /*1760*/  LDCU.64 UR40, c[0x0][0x348] ;  /* 0x00006900ff2877ac */ /* 0x000ee20008000a00 */
[----:B------:R-:W-:-:S02]  /*1770*/  USHF.R.U32.HI UR49, URZ, 0x5, UR29 ;  /* 0x00000005ff317899 */ /* 0x000fc4000801161d */
[----:B-1----:R-:W-:Y:S02]  /*1780*/  UIADD3 UR5, UPT, UPT, UR6, 0x3f, URZ ;  /* 0x0000003f06057890 */ /* 0x002fe4000fffe0ff */
[----:B------:R-:W-:Y:S02]  /*1790*/  UIADD3 UR50, UPT, UPT, UR6, 0x7e, URZ ;  /* 0x0000007e06327890 */ /* 0x000fe4000fffe0ff */
[----:B------:R-:W-:Y:S01]  /*17a0*/  USHF.R.S32.HI UR4, URZ, 0x1f, UR5 ;  /* 0x0000001fff047899 */ /* 0x000fe20008011405 */
[----:B------:R-:W1:Y:S03]  /*17b0*/  LDCU UR43, c[0x0][0x374] ;  /* 0x00006e80ff2b77ac */ /* 0x000e660008000800 */
[----:B------:R-:W-:Y:S02]  /*17c0*/  ULEA.HI UR4, UR4, UR5, URZ, 0x6 ;  /* 0x0000000504047291 */ /* 0x000fe4000f8f30ff */
[----:B------:R-:W-:-:S02]  /*17d0*/  USEL UR31, UR53, 0x2, UP1 ;  /* 0x00000002351f7887 */ /* 0x000fc40008800000 */
[----:B------:R-:W-:Y:S02]  /*17e0*/  USHF.R.S32.HI UR47, URZ, 0x6, UR4 ;  /* 0x00000006ff2f7899 */ /* 0x000fe40008011404 */
[----:B------:R-:W-:Y:S02]  /*17f0*/  UIADD3 UR4, UPT, UPT, UR6, -0x1, URZ ;  /* 0xffffffff06047890 */ /* 0x000fe4000fffe0ff */
[----:B------:R-:W-:Y:S02]  /*1800*/  UISETP.LT.U32.AND UP0, UPT, UR47, 0x3, UPT ;  /* 0x000000032f00788c */ /* 0x000fe4000bf01070 */
[----:B------:R-:W-:Y:S02]  /*1810*/  UISETP.GE.U32.AND UP2, UPT, UR4, -0x7f, UPT ;  /* 0xffffff810400788c */ /* 0x000fe4000bf46070 */
[----:B------:R-:W-:Y:S01]  /*1820*/  USEL UR46, UR47, 0x3, UP0 ;  /* 0x000000032f2e7887 */ /* 0x000fe20008000000 */
[----:B------:R-:W-:-:S03]  /*1830*/  UMOV UR23, URZ ;  /* 0x000000ff00177c82 */ /* 0x000fc60008000000 */
[----:B------:R-:W-:Y:S02]  /*1840*/  UIADD3 UR30, UPT, UPT, UR46, -0x1, URZ ;  /* 0xffffffff2e1e7890 */ /* 0x000fe4000fffe0ff */
[----:B------:R-:W-:-:S03]  /*1850*/  UIADD3 UR48, UPT, UPT, UR47, -UR46, URZ ;  /* 0x8000002e2f307290 */ /* 0x000fc6000fffe0ff */
[----:B------:R-:W-:-:S04]  /*1860*/  @UP2 UIADD3 UR30, UPT, UPT, UR46, URZ, URZ ;  /* 0x000000ff2e1e2290 */ /* 0x000fc8000fffe0ff */
[----:B-123--:R-:W-:-:S12]  /*1870*/  UIADD3 UR30, UPT, UPT, UR30, 0x1, URZ ;  /* 0x000000011e1e7890 */ /* 0x00efd8000fffe0ff */
.L_x_42:
[----:B------:R-:W-:Y:S01]  /*1880*/  UISETP.NE.AND UP0, UPT, UR52, URZ, UPT ;  /* 0x000000ff3400728c */ /* 0x000fe2000bf05270 */
[----:B------:R-:W1:Y:S08]  /*1890*/  S2UR UR52, SR_CgaCtaId ;  /* 0x00000000003479c3 */ /* 0x000e700000008800 */
[----:B------:R-:W-:Y:S05]  /*18a0*/  BRA.U UP0, `(.L_x_23) ;  /* 0x0000000100347547 */ /* 0x000fea000b800000 */
[----:B------:R-:W2:Y:S01]  /*18b0*/  S2R R0, SR_CgaCtaId ;  /* 0x0000000000007919 */ /* 0x000ea20000008800 */
[----:B------:R-:W-:-:S04]  /*18c0*/  MOV R2, 0x400 ;  /* 0x0000040000027802 */ /* 0x000fc80000000f00 */
[----:B--2---:R-:W-:Y:S02]  /*18d0*/  LEA R0, R0, R2, 0x18 ;  /* 0x0000000200007211 */ /* 0x004fe400078ec0ff */
[----:B------:R-:W-:-:S03]  /*18e0*/  SHF.L.U32 R2, R8, 0x1f, RZ ;  /* 0x0000001f08027819 */ /* 0x000fc600000006ff */
[----:B------:R-:W-:-:S04]  /*18f0*/  IMAD R0, R9, 0x8, R0 ;  /* 0x0000000809007824 */ /* 0x000fc800078e0200 */
[----:B------:R-:W2:Y:S02]  /*1900*/  SYNCS.PHASECHK.TRANS64.TRYWAIT P0, [R0+URZ+0xf0], R2 ;  /* 0x0000f002000075a7 */ /* 0x000ea400080011ff */
[----:B--2---:R-:W-:Y:S05]  /*1910*/  @!P0 BRA `(.L_x_24) ;  /* 0x0000008c00a88947 */ /* 0x004fea0003800000 */
.L_x_173:
[----:B------:R-:W-:Y:S01]  /*1920*/  VIADD R9, R9, 0x1 ;  /* 0x0000000109097836 */ /* 0x000fe20000000000 */
[----:B------:R2:W-:Y:S04]  /*1930*/  SYNCS.ARRIVE.TRANS64.A1T0 RZ, [R0+URZ+0xe0], RZ ;  /* 0x0000e0ff00ff79a7 */ /* 0x0005e800081000ff */
[----:B------:R-:W-:-:S04]  /*1940*/  ISETP.NE.AND P0, PT, R9, 0x2, PT ;  /* 0x000000020900780c */ /* 0x000fc80003f05270 */
[----:B------:R-:W-:Y:S02]  /*1950*/  SEL R9, R9, RZ, P0 ;  /* 0x000000ff09097207 */ /* 0x000fe40000000000 */
[----:B--2---:R-:W-:-:S04]  /*1960*/  SEL R0, RZ, 0x1, P0 ;  /* 0x00000001ff007807 */ /* 0x004fc80000000000 */
[----:B------:R-:W-:-:S07]  /*1970*/  LOP3.LUT R8, R8, R0, RZ, 0x3c, !PT ;  /* 0x0000000008087212 */ /* 0x000fce00078e3cff */
.L_x_23:
[----:B------:R-:W-:Y:S01]  /*1980*/  UMOV UR21, 0x400 ;  /* 0x0000040000157882 */ /* 0x000fe20000000000 */
[----:B------:R-:W-:Y:S01]  /*1990*/  SHF.L.U32 R0, R12, 0x1f, RZ ;  /* 0x0000001f0c007819 */ /* 0x000fe200000006ff */
[----:B-1----:R-:W-:Y:S02]  /*19a0*/  ULEA UR21, UR52, UR21, 0x18 ;  /* 0x0000001534157291 */ /* 0x002fe4000f8ec0ff */
[----:B------:R-:W-:Y:S02]  /*19b0*/  UISETP.GE.U32.AND UP0, UPT, UR50, 0x7f, UPT ;  /* 0x0000007f3200788c */ /* 0x000fe4000bf06070 */
[----:B------:R-:W-:Y:S02]  /*19c0*/  ULEA UR4, UR23, UR21, 0x3 ;  /* 0x0000001517047291 */ /* 0x000fe4000f8e18ff */
[----:B------:R-:W-:Y:S02]  /*19d0*/  USHF.L.U32 UR19, UR20, 0x7, URZ ;  /* 0x0000000714137899 */ /* 0x000fe400080006ff */
[----:B------:R-:W-:Y:S01]  /*19e0*/  ULEA UR35, UR16, UR49, 0x7 ;  /* 0x0000003110237291 */ /* 0x000fe2000f8e38ff */
[----:B------:R-:W-:-:S04]  /*19f0*/  UMOV UR13, URZ ;  /* 0x000000ff000d7c82 */ /* 0x000fc80008000000 */
[----:B------:R1:W2:Y:S01]  /*1a00*/  SYNCS.PHASECHK.TRANS64.TRYWAIT P0, [UR4+0x18], R0 ;  /* 0x00001800ff0075a7 */ /* 0x0002a20008001104 */
[----:B------:R-:W-:Y:S06]  /*1a10*/  BRA.U !UP0, `(.L_x_25) ;  /* 0x0000000108f47547 */ /* 0x000fec000b800000 */
[----:B------:R-:W-:Y:S01]  /*1a20*/  UMOV UR22, URZ ;  /* 0x000000ff00167c82 */ /* 0x000fe20008000000 */
[----:B------:R-:W-:-:S05]  /*1a30*/  UMOV UR4, UR23 ;  /* 0x0000001700047c82 */ /* 0x000fca0008000000 */
.L_x_31:
[----:B------:R-:W-:Y:S01]  /*1a40*/  ULEA UR33, UR4, UR21, 0x3 ;  /* 0x0000001504217291 */ /* 0x000fe2000f8e18ff */
[----:B--2---:R-:W-:Y:S01]  /*1a50*/  @!P3 MOV R2, 0x10000 ;  /* 0x000100000002b802 */ /* 0x004fe20000000f00 */
[----:B--2-4-:R-:W-:Y:S10]  /*1a60*/  @P0 BRA `(.L_x_26) ;  /* 0x00000000000c0947 */ /* 0x014ff40003800000 */
[----:B------:R-:W-:-:S04]  /*1a70*/  SHF.L.U32 R3, R12, 0x1f, RZ ;  /* 0x0000001f0c037819 */ /* 0x000fc800000006ff */
[----:B------:R-:W2:Y:S02]  /*1a80*/  SYNCS.PHASECHK.TRANS64.TRYWAIT P0, [UR33+0x18], R3 ;  /* 0x00001803ff0075a7 */ /* 0x000ea40008001121 */
[----:B--2---:R-:W-:Y:S05]  /*1a90*/  @!P0 BRA `(.L_x_27) ;  /* 0x0000008c005c8947 */ /* 0x004fea0003800000 */
.L_x_26:
[----:B------:R2:W-:Y:S01]  /*1aa0*/  @!P3 SYNCS.ARRIVE.TRANS64 RZ, [UR33], R2 ;  /* 0x00000002ffffb9a7 */ /* 0x0005e20008000021 */
[----:B------:R-:W-:-:S04]  /*1ab0*/  ULOP3.LUT UR5, UR31, 0x2, URZ, 0xfc, !UPT ;  /* 0x000000021f057892 */ /* 0x000fc8000f8efcff */
[----:B------:R-:W-:-:S09]  /*1ac0*/  UISETP.NE.AND UP0, UPT, UR5, 0x2, UPT ;  /* 0x000000020500788c */ /* 0x000fd2000bf05270 */
[----:B------:R-:W-:Y:S05]  /*1ad0*/  BRA.U UP0, `(.L_x_28) ;  /* 0x0000000100047547 */ /* 0x000fea000b800000 */
[----:B------:R-:W-:Y:S05]  /*1ae0*/  BPT.TRAP 0x1 ;  /* 0x000000040000795c */ /* 0x000fea0000300000 */
.L_x_28:
[----:B------:R-:W-:Y:S04]  /*1af0*/  BSSY.RECONVERGENT B0, `(.L_x_29) ;  /* 0x0000003000007945 */ /* 0x000fe80003800200 */
[----:B------:R-:W-:Y:S05]  /*1b00*/  @P2 BRA `(.L_x_30) ;  /* 0x0000000000042947 */ /* 0x000fea0003800000 */
[----:B------:R-:W-:Y:S05]  /*1b10*/  BPT.TRAP 0x1 ;  /* 0x000000040000795c */ /* 0x000fea0000300000 */
.L_x_30:
[----:B------:R-:W-:Y:S05]  /*1b20*/  BSYNC.RECONVERGENT B0 ;  /* 0x0000000000007941 */ /* 0x000fea0003800200 */
.L_x_29:
[----:B------:R-:W-:Y:S02]  /*1b30*/  UIADD3 UR5, UPT, UPT, UR4, 0x1, URZ ;  /* 0x0000000104057890 */ /* 0x000fe4000fffe0ff */
[----:B------:R-:W-:Y:S02]  /*1b40*/  USHF.L.U32 UR4, UR4, 0xf, URZ ;  /* 0x0000000f04047899 */ /* 0x000fe400080006ff */
[----:B------:R-:W-:Y:S02]  /*1b50*/  UISETP.NE.AND UP0, UPT, UR5, 0x3, UPT ;  /* 0x000000030500788c */ /* 0x000fe4000bf05270 */
[----:B------:R-:W-:Y:S02]  /*1b60*/  ULEA UR24, UR29, UR4, 0x2 ;  /* 0x000000041d187291 */ /* 0x000fe4000f8e10ff */
[----:B------:R-:W-:Y:S02]  /*1b70*/  USEL UR6, URZ, 0x1, UP0 ;  /* 0x00000001ff067887 */ /* 0x000fe40008000000 */
[----:B------:R-:W-:-:S02]  /*1b80*/  USEL UR23, UR5, URZ, UP0 ;  /* 0x000000ff05177287 */ /* 0x000fc40008000000 */
[----:B------:R-:W-:Y:S02]  /*1b90*/  UIADD3 UR24, UPT, UPT, UR21, UR24, URZ ;  /* 0x0000001815187290 */ /* 0x000fe4000fffe0ff */
[----:B------:R-:W-:Y:S01]  /*1ba0*/  LOP3.LUT R12, R12, UR6, RZ, 0x3c, !PT ;  /* 0x000000060c0c7c12 */ /* 0x000fe2000f8e3cff */
[----:B------:R-:W-:Y:S02]  /*1bb0*/  UIADD3 UR6, UP1, UPT, UR40, 0x80, URZ ;  /* 0x0000008028067890 */ /* 0x000fe4000ff3e0ff */
[----:B------:R-:W-:Y:S01]  /*1bc0*/  ULEA UR5, UR23, UR21, 0x3 ;  /* 0x0000001517057291 */ /* 0x000fe2000f8e18ff */
[----:B-1----:R-:W-:Y:S01]  /*1bd0*/  SHF.L.U32 R0, R12, 0x1f, RZ ;  /* 0x0000001f0c007819 */ /* 0x002fe200000006ff */
[----:B------:R-:W-:Y:S02]  /*1be0*/  USHF.L.U32 UR34, UR22, 0x6, URZ ;  /* 0x0000000616227899 */ /* 0x000fe400080006ff */
[----:B------:R-:W-:Y:S02]  /*1bf0*/  UIADD3 UR14, UP0, UPT, UR40, 0x180, URZ ;  /* 0x00000180280e7890 */ /* 0x000fe4000ff1e0ff */
[----:B------:R-:W-:-:S02]  /*1c00*/  UIADD3 UR4, UPT, UPT, UR21, UR4, URZ ;  /* 0x0000000415047290 */ /* 0x000fc4000fffe0ff */
[----:B------:R-:W-:Y:S01]  /*1c10*/  UIADD3.X UR7, UPT, UPT, URZ, UR41, URZ, UP1, !UPT ;  /* 0x00000029ff077290 */ /* 0x000fe20008ffe4ff */
[----:B------:R3:W4:Y:S01]  /*1c20*/  SYNCS.PHASECHK.TRANS64.TRYWAIT P0, [UR5+0x18], R0 ;  /* 0x00001800ff0075a7 */ /* 0x0007220008001105 */
[----:B------:R-:W-:Y:S02]  /*1c30*/  UIADD3 UR32, UPT, UPT, UR24, 0x8400, URZ ;  /* 0x0000840018207890 */ /* 0x000fe4000fffe0ff */
[----:B------:R-:W-:Y:S02]  /*1c40*/  UIADD3 UR26, UPT, UPT, UR34, 0x20, URZ ;  /* 0x00000020221a7890 */ /* 0x000fe4000fffe0ff */
[----:B------:R-:W-:Y:S02]  /*1c50*/  UIADD3 UR24, UPT, UPT, UR24, 0xc400, URZ ;  /* 0x0000c40018187890 */ /* 0x000fe4000fffe0ff */
[----:B------:R-:W-:Y:S02]  /*1c60*/  UIADD3.X UR15, UPT, UPT, URZ, UR41, URZ, UP0, !UPT ;  /* 0x00000029ff0f7290 */ /* 0x000fe400087fe4ff */
[----:B------:R-:W-:-:S02]  /*1c70*/  UIADD3 UR16, UPT, UPT, UR4, 0x20400, URZ ;  /* 0x0002040004107890 */ /* 0x000fc4000fffe0ff */
[----:B------:R-:W-:Y:S01]  /*1c80*/  UIADD3 UR8, UPT, UPT, UR4, 0x24400, URZ ;  /* 0x0002440004087890 */ /* 0x000fe2000fffe0ff */
[----:B------:R-:W-:Y:S01]  /*1c90*/  UMOV UR5, 0xf0000 ;  /* 0x000f000000057882 */ /* 0x000fe20000000000 */
[----:B------:R-:W-:Y:S01]  /*1ca0*/  UMOV UR38, 0x0 ;  /* 0x0000000000267882 */ /* 0x000fe20000000000 */
[----:B------:R-:W-:Y:S01]  /*1cb0*/  UMOV UR39, 0x10000000 ;  /* 0x1000000000277882 */ /* 0x000fe20000000000 */
[----:B------:R-:W-:Y:S01]  /*1cc0*/  UMOV UR25, UR33 ;  /* 0x0000002100197c82 */ /* 0x000fe20008000000 */
[----:B------:R-:W-:Y:S01]  /*1cd0*/  UMOV UR27, UR35 ;  /* 0x00000023001b7c82 */ /* 0x000fe20008000000 */
[----:B------:R-:W-:Y:S01]  /*1ce0*/  UMOV UR28, UR36 ;  /* 0x00000024001c7c82 */ /* 0x000fe20008000000 */
[----:B------:R-:W-:Y:S01]  /*1cf0*/  UMOV UR17, UR33 ;  /* 0x0000002100117c82 */ /* 0x000fe20008000000 */
[----:B------:R-:W-:Y:S01]  /*1d00*/  UMOV UR20, UR36 ;  /* 0x0000002400147c82 */ /* 0x000fe20008000000 */
[----:B------:R-:W-:Y:S01]  /*1d10*/  UMOV UR18, UR34 ;  /* 0x0000002200127c82 */ /* 0x000fe20008000000 */
[----:B------:R3:W-:Y:S01]  /*1d20*/  UTMALDG.3D.MULTICAST [UR32], [UR6], UR5, desc[UR38] ;  /* 0x00002620060073b4 */ /* 0x0007e20008011805 */
[----:B------:R-:W-:Y:S01]  /*1d30*/  UMOV UR11, UR19 ;  /* 0x00000013000b7c82 */ /* 0x000fe20008000000 */
[----:B------:R-:W-:Y:S01]  /*1d40*/  UMOV UR12, UR36 ;  /* 0x00000024000c7c82 */ /* 0x000fe20008000000 */
[----:B------:R-:W-:Y:S01]  /*1d50*/  UMOV UR9, UR33 ;  /* 0x0000002100097c82 */ /* 0x000fe20008000000 */
[----:B------:R-:W-:Y:S01]  /*1d60*/  UMOV UR10, UR26 ;  /* 0x0000001a000a7c82 */ /* 0x000fe20008000000 */
[----:B------:R-:W-:Y:S01]  /*1d70*/  UIADD3 UR22, UPT, UPT, UR22, 0x1, URZ ;  /* 0x0000000116167890 */ /* 0x000fe2000fffe0ff */
[----:B------:R-:W-:Y:S01]  /*1d80*/  UMOV UR13, UR30 ;  /* 0x0000001e000d7c82 */ /* 0x000fe20008000000 */
[----:B------:R3:W-:Y:S02]  /*1d90*/  UTMALDG.3D.MULTICAST [UR24], [UR6], UR5, desc[UR38] ;  /* 0x00002618060073b4 */ /* 0x0007e40008011805 */
[----:B------:R-:W-:Y:S01]  /*1da0*/  UISETP.NE.AND UP0, UPT, UR22, UR30, UPT ;  /* 0x0000001e1600728c */ /* 0x000fe2000bf05270 */
[----:B------:R-:W-:Y:S01]  /*1db0*/  UMOV UR4, UR23 ;  /* 0x0000001700047c82 */ /* 0x000fe20008000000 */
[----:B------:R3:W-:Y:S01]  /*1dc0*/  UTMALDG.3D [UR16], [UR14], desc[UR38] ;  /* 0x000026100e0075b4 */ /* 0x0007e20008011000 */
[----:B------:R3:W-:Y:S06]  /*1dd0*/  UTMALDG.3D [UR8], [UR14], desc[UR38] ;  /* 0x000026080e0075b4 */ /* 0x0007ec0008011000 */
[----:B---3--:R-:W-:Y:S05]  /*1de0*/  BRA.U UP0, `(.L_x_31) ;  /* 0xfffffffd00147547 */ /* 0x008fea000b83ffff */
.L_x_25:
[----:B------:R-:W-:Y:S01]  /*1df0*/  ULEA UR4, UR23, UR21, 0x3 ;  /* 0x0000001517047291 */ /* 0x000fe2000f8e18ff */
[----:B-1----:R-:W-:Y:S01]  /*1e00*/  SHF.L.U32 R0, R12, 0x1f, RZ ;  /* 0x0000001f0c007819 */ /* 0x002fe200000006ff */
[----:B------:R-:W-:Y:S01]  /*1e10*/  @!P1 SYNCS.ARRIVE.TRANS64.A1T0 RZ, [UR21+0x78], RZ ;  /* 0x000078ffffff99a7 */ /* 0x000fe20008100015 */
[----:B------:R-:W-:-:S06]  /*1e20*/  UISETP.GT.AND UP0, UPT, UR47, UR46, UPT ;  /* 0x0000002e2f00728c */ /* 0x000fcc000bf04270 */
[----:B--2-4-:R1:W2:Y:S03]  /*1e30*/  SYNCS.PHASECHK.TRANS64.TRYWAIT P0, [UR4+0x18], R0 ;  /* 0x00001800ff0075a7 */ /* 0x0142a60008001104 */
[----:B------:R-:W-:Y:S05]  /*1e40*/  BRA.U !UP0, `(.L_x_32) ;  /* 0x0000000108f07547 */ /* 0x000fea000b800000 */
[----:B------:R-:W-:Y:S01]  /*1e50*/  UIADD3 UR14, UPT, UPT, UR48, UR13, URZ ;  /* 0x0000000d300e7290 */ /* 0x000fe2000fffe0ff */
[----:B------:R-:W-:-:S11]  /*1e60*/  UMOV UR4, UR23 ;  /* 0x0000001700047c82 */ /* 0x000fd60008000000 */
.L_x_38:
[----:B------:R-:W-:Y:S01]  /*1e70*/  ULEA UR33, UR4, UR21, 0x3 ;  /* 0x0000001504217291 */ /* 0x000fe2000f8e18ff */
[----:B--2---:R-:W-:Y:S01]  /*1e80*/  @!P3 MOV R2, 0x10000 ;  /* 0x000100000002b802 */ /* 0x004fe20000000f00 */
[----:B--2-4-:R-:W-:Y:S10]  /*1e90*/  @P0 BRA `(.L_x_33) ;  /* 0x00000000000c0947 */ /* 0x014ff40003800000 */
[----:B------:R-:W-:-:S04]  /*1ea0*/  SHF.L.U32 R3, R12, 0x1f, RZ ;  /* 0x0000001f0c037819 */ /* 0x000fc800000006ff */
[----:B------:R-:W2:Y:S02]  /*1eb0*/  SYNCS.PHASECHK.TRANS64.TRYWAIT P0, [UR33+0x18], R3 ;  /* 0x00001803ff0075a7 */ /* 0x000ea40008001121 */
[----:B--2---:R-:W-:Y:S05]  /*1ec0*/  @!P0 BRA `(.L_x_34) ;  /* 0x0000008800688947 */ /* 0x004fea0003800000 */
.L_x_33:
[----:B------:R2:W-:Y:S01]  /*1ed0*/  @!P3 SYNCS.ARRIVE.TRANS64 RZ, [UR33], R2 ;  /* 0x00000002ffffb9a7 */ /* 0x0005e20008000021 */
[----:B------:R-:W-:-:S04]  /*1ee0*/  ULOP3.LUT UR5, UR31, 0x2, URZ, 0xfc, !UPT ;  /* 0x000000021f057892 */ /* 0x000fc8000f8efcff */
[----:B------:R-:W-:-:S09]  /*1ef0*/  UISETP.NE.AND UP0, UPT, UR5, 0x2, UPT ;  /* 0x000000020500788c */ /* 0x000fd2000bf05270 */
[----:B------:R-:W-:Y:S05]  /*1f00*/  BRA.U UP0, `(.L_x_35) ;  /* 0x0000000100047547 */ /* 0x000fea000b800000 */
[----:B------:R-:W-:Y:S05]  /*1f10*/  BPT.TRAP 0x1 ;  /* 0x000000040000795c */ /* 0x000fea0000300000 */
.L_x_35:
[----:B------:R-:W-:Y:S04]  /*1f20*/  BSSY.RECONVERGENT B0, `(.L_x_36) ;  /* 0x0000003000007945 */ /* 0x000fe80003800200 */
[----:B------:R-:W-:Y:S05]  /*1f30*/  @P2 BRA `(.L_x_37) ;  /* 0x0000000000042947 */ /* 0x000fea0003800000 */
[----:B------:R-:W-:Y:S05]  /*1f40*/  BPT.TRAP 0x1 ;  /* 0x000000040000795c */ /* 0x000fea0000300000 */
.L_x_37:
[----:B------:R-:W-:Y:S05]  /*1f50*/  BSYNC.RECONVERGENT B0 ;  /* 0x0000000000007941 */ /* 0x000fea0003800200 */
.L_x_36:
[----:B------:R-:W-:Y:S02]  /*1f60*/  UIADD3 UR5, UPT, UPT, UR4, 0x1, URZ ;  /* 0x0000000104057890 */ /* 0x000fe4000fffe0ff */
[----:B------:R-:W-:Y:S02]  /*1f70*/  USHF.L.U32 UR7, UR4, 0xf, URZ ;  /* 0x0000000f04077899 */ /* 0x000fe400080006ff */
[----:B------:R-:W-:Y:S02]  /*1f80*/  UISETP.NE.AND UP0, UPT, UR5, 0x3, UPT ;  /* 0x000000030500788c */ /* 0x000fe4000bf05270 */
[----:B------:R-:W-:Y:S02]  /*1f90*/  ULEA UR24, UR29, UR7, 0x2 ;  /* 0x000000071d187291 */ /* 0x000fe4000f8e10ff */
[----:B------:R-:W-:Y:S02]  /*1fa0*/  USEL UR6, URZ, 0x1, UP0 ;  /* 0x00000001ff067887 */ /* 0x000fe40008000000 */
[----:B------:R-:W-:-:S02]  /*1fb0*/  USEL UR23, UR5, URZ, UP0 ;  /* 0x000000ff05177287 */ /* 0x000fc40008000000 */
[----:B------:R-:W-:Y:S02]  /*1fc0*/  UIADD3 UR4, UP1, UPT, UR40, 0x80, URZ ;  /* 0x0000008028047890 */ /* 0x000fe4000ff3e0ff */
[----:B------:R-:W-:Y:S01]  /*1fd0*/  ULEA UR5, UR23, UR21, 0x3 ;  /* 0x0000001517057291 */ /* 0x000fe2000f8e18ff */
[----:B------:R-:W-:Y:S01]  /*1fe0*/  LOP3.LUT R12, R12, UR6, RZ, 0x3c, !PT ;  /* 0x000000060c0c7c12 */ /* 0x000fe2000f8e3cff */
[----:B------:R-:W-:Y:S02]  /*1ff0*/  UIADD3 UR24, UPT, UPT, UR21, UR24, URZ ;  /* 0x0000001815187290 */ /* 0x000fe4000fffe0ff */
[----:B------:R-:W-:Y:S01]  /*2000*/  USHF.L.U32 UR34, UR13, 0x6, URZ ;  /* 0x000000060d227899 */ /* 0x000fe200080006ff */
[----:B-1----:R-:W-:Y:S01]  /*2010*/  SHF.L.U32 R0, R12, 0x1f, RZ ;  /* 0x0000001f0c007819 */ /* 0x002fe200000006ff */
[----:B------:R-:W-:Y:S02]  /*2020*/  UIADD3 UR6, UP0, UPT, UR40, 0x180, URZ ;  /* 0x0000018028067890 */ /* 0x000fe4000ff1e0ff */
[----:B------:R-:W-:Y:S01]  /*2030*/  UIADD3 UR8, UPT, UPT, UR21, UR7, URZ ;  /* 0x0000000715087290 */ /* 0x000fe2000fffe0ff */
[----:B------:R3:W4:Y:S01]  /*2040*/  SYNCS.PHASECHK.TRANS64.TRYWAIT P0, [UR5+0x18], R0 ;  /* 0x00001800ff0075a7 */ /* 0x0007220008001105 */
[----:B------:R-:W-:-:S02]  /*2050*/  UIADD3.X UR5, UPT, UPT, URZ, UR41, URZ, UP1, !UPT ;  /* 0x00000029ff057290 */ /* 0x000fc40008ffe4ff */
[----:B------:R-:W-:Y:S02]  /*2060*/  UIADD3 UR32, UPT, UPT, UR24, 0x8400, URZ ;  /* 0x0000840018207890 */ /* 0x000fe4000fffe0ff */
[----:B------:R-:W-:Y:S02]  /*2070*/  UIADD3 UR26, UPT, UPT, UR34, 0x20, URZ ;  /* 0x00000020221a7890 */ /* 0x000fe4000fffe0ff */
[----:B------:R-:W-:Y:S02]  /*2080*/  UIADD3 UR24, UPT, UPT, UR24, 0xc400, URZ ;  /* 0x0000c40018187890 */ /* 0x000fe4000fffe0ff */
[----:B------:R-:W-:Y:S02]  /*2090*/  UIADD3.X UR7, UPT, UPT, URZ, UR41, URZ, UP0, !UPT ;  /* 0x00000029ff077290 */ /* 0x000fe400087fe4ff */
[----:B------:R-:W-:Y:S02]  /*20a0*/  UIADD3 UR16, UPT, UPT, UR8, 0x20400, URZ ;  /* 0x0002040008107890 */ /* 0x000fe4000fffe0ff */
[----:B------:R-:W-:Y:S01]  /*20b0*/  UIADD3 UR8, UPT, UPT, UR8, 0x24400, URZ ;  /* 0x0002440008087890 */ /* 0x000fe2000fffe0ff */
[----:B------:R-:W-:Y:S01]  /*20c0*/  UMOV UR10, 0xf0000 ;  /* 0x000f0000000a7882 */ /* 0x000fe20000000000 */
[----:B------:R-:W-:Y:S01]  /*20d0*/  UMOV UR38, 0x0 ;  /* 0x0000000000267882 */ /* 0x000fe20000000000 */
[----:B------:R-:W-:Y:S01]  /*20e0*/  UMOV UR39, 0x10000000 ;  /* 0x1000000000277882 */ /* 0x000fe20000000000 */
[----:B------:R-:W-:Y:S01]  /*20f0*/  UMOV UR25, UR33 ;  /* 0x0000002100197c82 */ /* 0x000fe20008000000 */
[----:B------:R-:W-:Y:S01]  /*2100*/  UMOV UR27, UR35 ;  /* 0x00000023001b7c82 */ /* 0x000fe20008000000 */
[----:B------:R-:W-:Y:S01]  /*2110*/  UMOV UR28, UR36 ;  /* 0x00000024001c7c82 */ /* 0x000fe20008000000 */
[----:B------:R-:W-:Y:S01]  /*2120*/  UTMALDG.3D.MULTICAST [UR32], [UR4], UR10, desc[UR38] ;  /* 0x00002620040073b4 */ /* 0x000fe2000801180a */
[----:B------:R-:W-:Y:S01]  /*2130*/  UMOV UR17, UR33 ;  /* 0x0000002100117c82 */ /* 0x000fe20008000000 */
[----:B------:R-:W-:Y:S01]  /*2140*/  UMOV UR20, UR36 ;  /* 0x0000002400147c82 */ /* 0x000fe20008000000 */
[----:B------:R-:W-:Y:S01]  /*2150*/  UMOV UR18, UR34 ;  /* 0x0000002200127c82 */ /* 0x000fe20008000000 */
[----:B------:R-:W-:Y:S01]  /*2160*/  UMOV UR11, UR19 ;  /* 0x00000013000b7c82 */ /* 0x000fe20008000000 */
[----:B------:R-:W-:Y:S01]  /*2170*/  UMOV UR12, UR36 ;  /* 0x00000024000c7c82 */ /* 0x000fe20008000000 */
[----:B------:R-:W-:Y:S01]  /*2180*/  UMOV UR9, UR33 ;  /* 0x0000002100097c82 */ /* 0x000fe20008000000 */
[----:B------:R-:W-:Y:S01]  /*2190*/  UIADD3 UR13, UPT, UPT, UR13, 0x1, URZ ;  /* 0x000000010d0d7890 */ /* 0x000fe2000fffe0ff */
[----:B------:R1:W-:Y:S03]  /*21a0*/  UTMALDG.3D.MULTICAST [UR24], [UR4], UR10, desc[UR38] ;  /* 0x00002618040073b4 */ /* 0x0003e6000801180a */
[----:B------:R-:W-:Y:S01]  /*21b0*/  UISETP.NE.AND UP0, UPT, UR13, UR14, UPT ;  /* 0x0000000e0d00728c */ /* 0x000fe2000bf05270 */
[----:B------:R3:W-:Y:S01]  /*21c0*/  UTMALDG.3D [UR16], [UR6], desc[UR38] ;  /* 0x00002610060075b4 */ /* 0x0007e20008011000 */
[----:B-1----:R-:W-:Y:S01]  /*21d0*/  UMOV UR10, UR26 ;  /* 0x0000001a000a7c82 */ /* 0x002fe20008000000 */
[----:B------:R-:W-:Y:S01]  /*21e0*/  UMOV UR4, UR23 ;  /* 0x0000001700047c82 */ /* 0x000fe20008000000 */
[----:B------:R3:W-:Y:S05]  /*21f0*/  UTMALDG.3D [UR8], [UR6], desc[UR38] ;  /* 0x00002608060075b4 */ /* 0x0007ea0008011000 */
[----:B---3--:R-:W-:Y:S05]  /*2200*/  BRA.U UP0, `(.L_x_38) ;  /* 0xfffffffd00187547 */ /* 0x008fea000b83ffff */
.L_x_32:
[C---:B------:R-:W-:Y:S01]  /*2210*/  LEA R3, R11.reuse, UR21, 0x3 ;  /* 0x000000150b037c11 */ /* 0x040fe2000f8e18ff */
[----:B------:R-:W-:Y:S01]  /*2220*/  NOP ;  /* 0x0000000000007918 */ /* 0x000fe20000000000 */
[----:B-1----:R-:W-:Y:S02]  /*2230*/  SHF.L.U32 R0, R10, 0x1f, RZ ;  /* 0x0000001f0a007819 */ /* 0x002fe400000006ff */
[----:B------:R-:W-:Y:S02]  /*2240*/  LEA R4, R11, UR21, 0x4 ;  /* 0x000000150b047c11 */ /* 0x000fe4000f8e20ff */
[----:B--2-4-:R-:W1:Y:S02]  /*2250*/  SYNCS.PHASECHK.TRANS64.TRYWAIT P0, [R3+URZ+0x80], R0 ;  /* 0x00008000030075a7 */ /* 0x014e6400080011ff */
[----:B-1----:R-:W-:Y:S05]  /*2260*/  @!P0 BRA `(.L_x_39) ;  /* 0x0000008400988947 */ /* 0x002fea0003800000 */
.L_x_176:
[----:B------:R-:W2:Y:S01]  /*2270*/  LDS.128 R4, [R4+0x110] ;  /* 0x0001100004047984 */ /* 0x000ea20000000c00 */
[----:B------:R-:W-:Y:S01]  /*2280*/  UISETP.GE.AND UP0, UPT, UR45, 0x1, UPT ;  /* 0x000000012d00788c */ /* 0x000fe2000bf06270 */
[----:B------:R-:W-:Y:S01]  /*2290*/  @!PT LDS RZ, [RZ] ;  /* 0x00000000fffff984 */ /* 0x000fe20000000800 */
[----:B------:R-:W-:Y:S01]  /*22a0*/  @!PT LDS RZ, [RZ] ;  /* 0x00000000fffff984 */ /* 0x000fe20000000800 */
[----:B------:R-:W-:Y:S01]  /*22b0*/  @!PT LDS RZ, [RZ] ;  /* 0x00000000fffff984 */ /* 0x000fe20000000800 */
[----:B------:R-:W-:Y:S01]  /*22c0*/  @!PT LDS RZ, [RZ] ;  /* 0x00000000fffff984 */ /* 0x000fe20000000800 */
[----:B------:R3:W-:Y:S06]  /*22d0*/  MEMBAR.ALL.CTA ;  /* 0x0000000000007992 */ /* 0x0007ec0000008000 */
[----:B---3--:R-:W3:Y:S01]  /*22e0*/  FENCE.VIEW.ASYNC.S ;  /* 0x00000000000073c6 */ /* 0x008ee20000000000 */
[----:B--2---:R-:W-:-:S13]  /*22f0*/  LOP3.LUT P0, RZ, R6, 0x1, RZ, 0xc0, !PT ;  /* 0x0000000106ff7812 */ /* 0x004fda000780c0ff */
[----:B---3--:R-:W-:Y:S01]  /*2300*/  VOTEU.ANY UP1, P0 ;  /* 0x0000000000ff7886 */ /* 0x008fe20000020100 */
[----:B------:R-:W-:-:S13]  /*2310*/  PLOP3.LUT P0, PT, PT, PT, UP1, 0x80, 0x8 ;  /* 0x000000000008781c */ /* 0x000fda0003f0f018 */
[----:B-1----:R-:W-:Y:S02]  /*2320*/  @P0 LOP3.LUT R0, R5, 0xffff, RZ, 0xc0, !PT ;  /* 0x0000ffff05000812 */ /* 0x002fe400078ec0ff */
[----:B------:R-:W-:Y:S02]  /*2330*/  @P0 MOV R2, R4 ;  /* 0x0000000400020202 */ /* 0x000fe40000000f00 */
[----:B------:R-:W-:Y:S01]  /*2340*/  @P0 R2UR UR5, R0 ;  /* 0x00000000000502ca */ /* 0x000fe200000e0000 */
[----:B------:R-:W-:Y:S01]  /*2350*/  VIADD R0, R3, 0x90 ;  /* 0x0000009003007836 */ /* 0x000fe20000000000 */
[----:B------:R-:W-:Y:S02]  /*2360*/  @P0 SHF.R.U32.HI R4, RZ, 0x10, R5 ;  /* 0x00000010ff040819 */ /* 0x000fe40000011605 */
[----:B------:R-:W-:Y:S02]  /*2370*/  @P0 R2UR UR6, R2 ;  /* 0x00000000020602ca */ /* 0x000fe400000e0000 */
[----:B------:R-:W-:-:S02]  /*2380*/  PRMT R0, RZ, 0x654, R0 ;  /* 0x00000654ff007816 */ /* 0x000fc40000000000 */
[----:B------:R-:W-:Y:S02]  /*2390*/  @P0 R2UR UR4, R4 ;  /* 0x00000000040402ca */ /* 0x000fe400000e0000 */
[----:B------:R1:W-:Y:S03]  /*23a0*/  SYNCS.ARRIVE.TRANS64.RED.A1T0 RZ, [R0+URZ], RZ ;  /* 0x000000ff00ff79a7 */ /* 0x0003e600081004ff */
[----:B------:R-:W-:-:S04]  /*23b0*/  @UP1 UMOV UR37, UR5 ;  /* 0x0000000500251c82 */ /* 0x000fc80008000000 */
[----:B------:R-:W-:-:S04]  /*23c0*/  @UP1 UMOV UR42, UR6 ;  /* 0x00000006002a1c82 */ /* 0x000fc80008000000 */
[----:B------:R-:W-:Y:S01]  /*23d0*/  @UP1 UMOV UR36, UR4 ;  /* 0x0000000400241c82 */ /* 0x000fe20008000000 */
[----:B------:R-:W-:Y:S05]  /*23e0*/  BRA.U !UP0, `(.L_x_40) ;  /* 0x0000000108d47547 */ /* 0x000fea000b800000 */
[----:B------:R-:W2:Y:S01]  /*23f0*/  LDCU.128 UR12, c[0x0][0xb10] ;  /* 0x00016200ff0c77ac */ /* 0x000ea20008000c00 */
[----:B------:R-:W3:Y:S01]  /*2400*/  LDCU UR22, c[0x0][0xb20] ;  /* 0x00016400ff1677ac */ /* 0x000ee20008000800 */
[----:B------:R-:W4:Y:S01]  /*2410*/  LDCU UR20, c[0x0][0xb0c] ;  /* 0x00016180ff1477ac */ /* 0x000f220008000800 */
[----:B------:R-:W1:Y:S01]  /*2420*/  LDCU.64 UR8, c[0x0][0xb28] ;  /* 0x00016500ff0877ac */ /* 0x000e620008000a00 */
[----:B------:R-:W-:Y:S02]  /*2430*/  UISETP.NE.AND UP3, UPT, UR45, 0x1, UPT ;  /* 0x000000012d00788c */ /* 0x000fe4000bf65270 */
[----:B--2---:R-:W-:Y:S02]  /*2440*/  UIMAD.WIDE.U32 UR6, UR43, UR15, URZ ;  /* 0x0000000f2b0672a5 */ /* 0x004fe4000f8e00ff */
[----:B------:R-:W-:Y:S02]  /*2450*/  UIMAD.WIDE.U32 UR4, UR44, UR12, URZ ;  /* 0x0000000c2c0472a5 */ /* 0x000fe4000f8e00ff */
[----:B------:R-:W-:-:S02]  /*2460*/  UISETP.NE.AND UP0, UPT, UR14, 0x1, UPT ;  /* 0x000000010e00788c */ /* 0x000fc4000bf05270 */
[----:B------:R-:W-:Y:S01]  /*2470*/  UIMAD.WIDE.U32 UR18, UR37, UR15, URZ ;  /* 0x0000000f251272a5 */ /* 0x000fe2000f8e00ff */
[----:B------:R-:W-:Y:S02]  /*2480*/  UMOV UR6, UR7 ;  /* 0x0000000700067c82 */ /* 0x000fe40008000000 */
[----:B------:R-:W-:Y:S01]  /*2490*/  UMOV UR4, UR5 ;  /* 0x0000000500047c82 */ /* 0x000fe20008000000 */
[----:B---3--:R-:W-:Y:S02]  /*24a0*/  USHF.R.U32.HI UR6, URZ, UR22, UR6 ;  /* 0x00000016ff067299 */ /* 0x008fe40008011606 */
[----:B----4-:R-:W-:Y:S02]  /*24b0*/  UISETP.NE.AND UP2, UPT, UR20, 0x1, UPT ;  /* 0x000000011400788c */ /* 0x010fe4000bf45270 */
[----:B------:R-:W-:Y:S02]  /*24c0*/  USHF.R.U32.HI UR4, URZ, UR13, UR4 ;  /* 0x0000000dff047299 */ /* 0x000fe40008011604 */
[----:B------:R-:W-:-:S02]  /*24d0*/  USEL UR5, UR43, UR6, !UP0 ;  /* 0x000000062b057287 */ /* 0x000fc4000c000000 */
[----:B------:R-:W-:Y:S02]  /*24e0*/  USEL UR6, UR44, UR4, !UP2 ;  /* 0x000000042c067287 */ /* 0x000fe4000d000000 */
[----:B-1----:R-:W-:Y:S01]  /*24f0*/  UIMAD.WIDE.U32 UR10, UR5, UR8, URZ ;  /* 0x00000008050a72a5 */ /* 0x002fe2000f8e00ff */
[----:B------:R-:W-:Y:S01]  /*2500*/  UMOV UR4, UR19 ;  /* 0x0000001300047c82 */ /* 0x000fe20008000000 */
[----:B------:R-:W-:Y:S02]  /*2510*/  UIMAD.WIDE.U32 UR16, UR42, UR12, URZ ;  /* 0x0000000c2a1072a5 */ /* 0x000fe4000f8e00ff */
[----:B------:R-:W-:-:S03]  /*2520*/  UIMAD.WIDE.U32 UR18, UR6, UR8, URZ ;  /* 0x00000008061272a5 */ /* 0x000fc6000f8e00ff */
[----:B------:R-:W-:Y:S01]  /*2530*/  UMOV UR10, UR11 ;  /* 0x0000000b000a7c82 */ /* 0x000fe20008000000 */
[----:B------:R-:W-:Y:S02]  /*2540*/  USHF.R.U32.HI UR4, URZ, UR22, UR4 ;  /* 0x00000016ff047299 */ /* 0x000fe40008011604 */
[----:B------:R-:W-:Y:S01]  /*2550*/  @UP3 USHF.R.U32.HI UR5, URZ, UR9, UR10 ;  /* 0x00000009ff053299 */ /* 0x000fe2000801160a */
[----:B------:R-:W-:Y:S01]  /*2560*/  UMOV UR16, UR17 ;  /* 0x0000001100107c82 */ /* 0x000fe20008000000 */
[----:B------:R-:W-:Y:S01]  /*2570*/  UMOV UR18, UR19 ;  /* 0x0000001300127c82 */ /* 0x000fe20008000000 */
[----:B------:R-:W-:Y:S02]  /*2580*/  USHF.R.U32.HI UR13, URZ, UR13, UR16 ;  /* 0x0000000dff0d7299 */ /* 0x000fe40008011610 */
[----:B------:R-:W-:Y:S02]  /*2590*/  USEL UR4, UR37, UR4, !UP0 ;  /* 0x0000000425047287 */ /* 0x000fe4000c000000 */
[----:B------:R-:W-:-:S02]  /*25a0*/  @UP3 USHF.R.U32.HI UR6, URZ, UR9, UR18 ;  /* 0x00000009ff063299 */ /* 0x000fc40008011612 */
[----:B------:R-:W-:Y:S02]  /*25b0*/  UIMAD UR7, UR45, UR5, URZ ;  /* 0x000000052d0772a4 */ /* 0x000fe4000f8e02ff */
[----:B------:R-:W-:Y:S02]  /*25c0*/  USEL UR5, UR42, UR13, !UP2 ;  /* 0x0000000d2a057287 */ /* 0x000fe4000d000000 */
[----:B------:R-:W-:Y:S02]  /*25d0*/  UIMAD UR10, UR45, UR6, URZ ;  /* 0x000000062d0a72a4 */ /* 0x000fe4000f8e02ff */
[----:B------:R-:W-:Y:S02]  /*25e0*/  UISETP.GE.AND UP0, UPT, UR4, UR7, UPT ;  /* 0x000000070400728c */ /* 0x000fe4000bf06270 */
[----:B------:R-:W-:Y:S02]  /*25f0*/  UIMAD.WIDE.U32 UR12, UR4, UR8, URZ ;  /* 0x00000008040c72a5 */ /* 0x000fe4000f8e00ff */
[----:B------:R-:W-:-:S02]  /*2600*/  UISETP.GE.OR UP0, UPT, UR5, UR10, UP0 ;  /* 0x0000000a0500728c */ /* 0x000fc40008706670 */
        /* <DEDUP_REMOVED lines=19> */
.L_x_40:
[----:B------:R-:W2:Y:S02]  /*2740*/  LDCU UR4, c[0x0][0xb30] ;  /* 0x00016600ff0477ac */ /* 0x000ea40008000800 */
[----:B--2---:R-:W-:-:S09]  /*2750*/  UISETP.NE.AND UP0, UPT, UR4, 0x1, UPT ;  /* 0x000000010400788c */ /* 0x004fd2000bf05270 */
[----:B------:R-:W-:Y:S05]  /*2760*/  BRA.U UP0, `(.L_x_41) ;  /* 0x0000000100447547 */ /* 0x000fea000b800000 */
[----:B------:R-:W2:Y:S01]  /*2770*/  LDCU.128 UR8, c[0x0][0xb10] ;  /* 0x00016200ff0877ac */ /* 0x000ea20008000c00 */
[----:B------:R-:W3:Y:S01]  /*2780*/  LDCU UR12, c[0x0][0xb0c] ;  /* 0x00016180ff0c77ac */ /* 0x000ee20008000800 */
[----:B------:R-:W4:Y:S01]  /*2790*/  LDCU UR13, c[0x0][0xb20] ;  /* 0x00016400ff0d77ac */ /* 0x000f220008000800 */
[----:B--2---:R-:W-:Y:S02]  /*27a0*/  UIMAD.WIDE.U32 UR6, UR42, UR8, URZ ;  /* 0x000000082a0672a5 */ /* 0x004fe4000f8e00ff */
[----:B------:R-:W-:Y:S02]  /*27b0*/  UIMAD.WIDE.U32 UR4, UR37, UR11, URZ ;  /* 0x0000000b250472a5 */ /* 0x000fe4000f8e00ff */
[----:B---3--:R-:W-:Y:S02]  /*27c0*/  UISETP.NE.AND UP2, UPT, UR12, 0x1, UPT ;  /* 0x000000010c00788c */ /* 0x008fe4000bf45270 */
[----:B------:R-:W-:Y:S01]  /*27d0*/  UISETP.NE.AND UP0, UPT, UR10, 0x1, UPT ;  /* 0x000000010a00788c */ /* 0x000fe2000bf05270 */
[----:B------:R-:W-:-:S02]  /*27e0*/  UMOV UR6, UR7 ;  /* 0x0000000700067c82 */ /* 0x000fc40008000000 */
[----:B------:R-:W-:Y:S01]  /*27f0*/  UMOV UR4, UR5 ;  /* 0x0000000500047c82 */ /* 0x000fe20008000000 */
[----:B------:R-:W-:Y:S02]  /*2800*/  USHF.R.U32.HI UR9, URZ, UR9, UR6 ;  /* 0x00000009ff097299 */ /* 0x000fe40008011606 */
[----:B----4-:R-:W-:Y:S02]  /*2810*/  USHF.R.U32.HI UR4, URZ, UR13, UR4 ;  /* 0x0000000dff047299 */ /* 0x010fe40008011604 */
[----:B------:R-:W-:Y:S02]  /*2820*/  USEL UR5, UR42, UR9, !UP2 ;  /* 0x000000092a057287 */ /* 0x000fe4000d000000 */
[----:B------:R-:W-:-:S04]  /*2830*/  USEL UR4, UR37, UR4, !UP0 ;  /* 0x0000000425047287 */ /* 0x000fc8000c000000 */
[----:B------:R-:W-:Y:S02]  /*2840*/  UIADD3 UR6, UPT, UPT, UR5, -UR4, URZ ;  /* 0x8000000405067290 */ /* 0x000fe4000fffe0ff */
[----:B------:R-:W-:Y:S02]  /*2850*/  UIADD3 UR4, UPT, UPT, -UR5, UR4, URZ ;  /* 0x0000000405047290 */ /* 0x000fe4000fffe1ff */
[----:B------:R-:W-:Y:S02]  /*2860*/  UIMAD UR37, UR6, UR10, UR37 ;  /* 0x0000000a062572a4 */ /* 0x000fe4000f8e0225 */
[----:B------:R-:W-:-:S12]  /*2870*/  UIMAD UR42, UR4, UR12, UR42 ;  /* 0x0000000c042a72a4 */ /* 0x000fd8000f8e022a */
.L_x_41:
[----:B------:R-:W-:Y:S01]  /*2880*/  VIADD R11, R11, 0x1 ;  /* 0x000000010b0b7836 */ /* 0x000fe20000000000 */
[----:B------:R-:W-:Y:S02]  /*2890*/  R2UR UR5, R54 ;  /* 0x00000000360572ca */ /* 0x000fe400000e0000 */
[----:B------:R-:W-:Y:S02]  /*28a0*/  R2UR UR4, R53 ;  /* 0x00000000350472ca */ /* 0x000fe400000e0000 */
[C---:B------:R-:W-:Y:S02]  /*28b0*/  ISETP.NE.AND P0, PT, R11.reuse, 0x2, PT ;  /* 0x000000020b00780c */ /* 0x040fe40003f05270 */
[----:B------:R-:W-:Y:S02]  /*28c0*/  PLOP3.LUT P1, PT, PT, PT, PT, 0x80, 0x8 ;  /* 0x000000000008781c */ /* 0x000fe40003f2f070 */
[----:B-1----:R-:W-:Y:S02]  /*28d0*/  SEL R0, RZ, 0x1, P0 ;  /* 0x00000001ff007807 */ /* 0x002fe40000000000 */
[----:B------:R-:W-:-:S02]  /*28e0*/  SEL R11, R11, RZ, P0 ;  /* 0x000000ff0b0b7207 */ /* 0x000fc40000000000 */
[----:B------:R-:W-:Y:S01]  /*28f0*/  LOP3.LUT R10, R10, R0, RZ, 0x3c, !PT ;  /* 0x000000000a0a7212 */ /* 0x000fe200078e3cff */
[----:B------:R-:W-:Y:S02]  /*2900*/  UIADD3 UR16, UPT, UPT, UR42, UR5, URZ ;  /* 0x000000052a107290 */ /* 0x000fe4000fffe0ff */
[----:B------:R-:W-:Y:S01]  /*2910*/  UIADD3 UR20, UPT, UPT, UR37, UR4, URZ ;  /* 0x0000000425147290 */ /* 0x000fe2000fffe0ff */
[----:B------:R-:W-:Y:S11]  /*2920*/  BRA.U UP1, `(.L_x_42) ;  /* 0xffffffed01d47547 */ /* 0x000ff6000b83ffff */
[----:B------:R-:W-:Y:S01]  /*2930*/  UIADD3 UR21, UPT, UPT, UR21, 0x18, URZ ;  /* 0x0000001815157890 */ /* 0x000fe2000fffe0ff */
[----:B------:R-:W-:-:S03]  /*2940*/  SHF.L.U32 R2, R12, 0x1f, RZ ;  /* 0x0000001f0c027819 */ /* 0x000fc600000006ff */
[----:B------:R-:W-:-:S09]  /*2950*/  ULEA UR4, UR23, UR21, 0x3 ;  /* 0x0000001517047291 */ /* 0x000fd2000f8e18ff */
[----:B------:R-:W1:Y:S02]  /*2960*/  SYNCS.PHASECHK.TRANS64.TRYWAIT P0, [UR4], R2 ;  /* 0x00000002ff0075a7 */ /* 0x000e640008001104 */
[----:B-1----:R-:W-:Y:S05]  /*2970*/  @!P0 BRA `(.L_x_43) ;  /* 0x0000007c00e88947 */ /* 0x002fea0003800000 */
.L_x_178:
[----:B------:R-:W-:-:S04]  /*2980*/  UIADD3 UR4, UPT, UPT, UR23, 0x1, URZ ;  /* 0x0000000117047890 */ /* 0x000fc8000fffe0ff */
[----:B------:R-:W-:-:S04]  /*2990*/  UISETP.NE.AND UP0, UPT, UR4, 0x3, UPT ;  /* 0x000000030400788c */ /* 0x000fc8000bf05270 */
[----:B------:R-:W-:Y:S02]  /*29a0*/  USEL UR6, URZ, 0x1, UP0 ;  /* 0x00000001ff067887 */ /* 0x000fe40008000000 */
[----:B------:R-:W-:-:S04]  /*29b0*/  USEL UR4, UR4, URZ, UP0 ;  /* 0x000000ff04047287 */ /* 0x000fc80008000000 */
[----:B------:R-:W-:Y:S01]  /*29c0*/  ULEA UR5, UR4, UR21, 0x3 ;  /* 0x0000001504057291 */ /* 0x000fe2000f8e18ff */
[----:B------:R-:W-:-:S04]  /*29d0*/  LOP3.LUT R12, R12, UR6, RZ, 0x3c, !PT ;  /* 0x000000060c0c7c12 */ /* 0x000fc8000f8e3cff */
[----:B-1----:R-:W-:-:S04]  /*29e0*/  SHF.L.U32 R2, R12, 0x1f, RZ ;  /* 0x0000001f0c027819 */ /* 0x002fc800000006ff */
[----:B------:R-:W1:Y:S02]  /*29f0*/  SYNCS.PHASECHK.TRANS64.TRYWAIT P0, [UR5], R2 ;  /* 0x00000002ff0075a7 */ /* 0x000e640008001105 */
[----:B-1----:R-:W-:Y:S05]  /*2a00*/  @!P0 BRA `(.L_x_44) ;  /* 0x0000007c00dc8947 */ /* 0x002fea0003800000 */
.L_x_180:
[----:B------:R-:W-:-:S04]  /*2a10*/  UIADD3 UR4, UPT, UPT, UR4, 0x1, URZ ;  /* 0x0000000104047890 */ /* 0x000fc8000fffe0ff */
[----:B------:R-:W-:-:S04]  /*2a20*/  UISETP.NE.AND UP0, UPT, UR4, 0x3, UPT ;  /* 0x000000030400788c */ /* 0x000fc8000bf05270 */
[----:B------:R-:W-:Y:S02]  /*2a30*/  USEL UR5, URZ, 0x1, UP0 ;  /* 0x00000001ff057887 */ /* 0x000fe40008000000 */
[----:B------:R-:W-:-:S04]  /*2a40*/  USEL UR4, UR4, URZ, UP0 ;  /* 0x000000ff04047287 */ /* 0x000fc80008000000 */
[----:B------:R-:W-:Y:S01]  /*2a50*/  ULEA UR4, UR4, UR21, 0x3 ;  /* 0x0000001504047291 */ /* 0x000fe2000f8e18ff */
[----:B-1----:R-:W-:-:S04]  /*2a60*/  LOP3.LUT R2, R12, UR5, RZ, 0x3c, !PT ;  /* 0x000000050c027c12 */ /* 0x002fc8000f8e3cff */
[----:B------:R-:W-:Y:S01]  /*2a70*/  SHF.L.U32 R2, R2, 0x1f, RZ ;  /* 0x0000001f02027819 */ /* 0x000fe200000006ff */
[----:B------:R-:W-:-:S07]  /*2a80*/  IMAD.U32 R0, RZ, RZ, UR4 ;  /* 0x00000004ff007e24 */ /* 0x000fce000f8e00ff */
.L_x_45:
[----:B-1----:R1:W2:Y:S02]  /*2a90*/  SYNCS.PHASECHK.TRANS64.TRYWAIT P0, [R0+URZ], R2 ;  /* 0x00000002000075a7 */ /* 0x0022a400080011ff */
[----:B--2---:R-:W-:Y:S05]  /*2aa0*/  @!P0 NANOSLEEP.SYNCS 0x989680 ;  /* 0x009896800000895d */ /* 0x004fea0003900000 */
[----:B------:R-:W2:Y:S02]  /*2ab0*/  @!P0 SYNCS.PHASECHK.TRANS64 P0, [R0+URZ], R2 ;  /* 0x00000002000085a7 */ /* 0x000ea400080010ff */
[----:B--2---:R-:W-:Y:S05]  /*2ac0*/  @P0 EXIT ;  /* 0x000000000000094d */ /* 0x004fea0003800000 */
[----:B------:R-:W-:Y:S05]  /*2ad0*/  BRA `(.L_x_45) ;  /* 0xfffffffc00ec7947 */ /* 0x000fea000383ffff */
.L_x_22:
[----:B------:R-:W-:-:S04]  /*2ae0*/  UISETP.NE.AND UP0, UPT, UR52, URZ, UPT ;  /* 0x000000ff3400728c */ /* 0x000fc8000bf05270 */
[----:B------:R-:W-:-:S09]  /*2af0*/  UISETP.NE.OR UP0, UPT, UR17, 0x1, UP0 ;  /* 0x000000011100788c */ /* 0x000fd20008705670 */
[----:B------:R-:W-:Y:S05]  /*2b00*/  BRA.U UP0, `(.L_x_46) ;  /* 0x0000000500487547 */ /* 0x000fea000b800000 */
[----:B------:R-:W-:Y:S01]  /*2b10*/  ISETP.GE.U32.AND P2, PT, R0, 0x4, PT ;  /* 0x000000040000780c */ /* 0x000fe20003f46070 */
[----:B------:R-:W-:Y:S01]  /*2b20*/  IMAD.MOV.U32 R12, RZ, RZ, 0x1 ;  /* 0x00000001ff0c7424 */ /* 0x000fe200078e00ff */
[----:B------:R-:W-:Y:S02]  /*2b30*/  CS2R R10, SRZ ;  /* 0x00000000000a7805 */ /* 0x000fe4000001ff00 */
[----:B------:R-:W-:Y:S01]  /*2b40*/  CS2R R8, SRZ ;  /* 0x0000000000087805 */ /* 0x000fe2000001ff00 */
[----:B------:R-:W-:Y:S01]  /*2b50*/  UMOV UR6, 0x400 ;  /* 0x0000040000067882 */ /* 0x000fe20000000000 */
[----:B------:R-:W-:Y:S01]  /*2b60*/  UMOV UR5, URZ ;  /* 0x000000ff00057c82 */ /* 0x000fe20008000000 */
[----:B------:R-:W-:-:S12]  /*2b70*/  ULEA UR6, UR52, UR6, 0x18 ;  /* 0x0000000634067291 */ /* 0x000fd8000f8ec0ff */
.L_x_50:
[----:B------:R-:W-:Y:S02]  /*2b80*/  LEA R2, R8, UR6, 0x3 ;  /* 0x0000000608027c11 */ /* 0x000fe4000f8e18ff */
[----:B------:R-:W-:-:S03]  /*2b90*/  SHF.L.U32 R4, R9, 0x1f, RZ ;  /* 0x0000001f09047819 */ /* 0x000fc600000006ff */
[----:B------:R-:W-:Y:S01]  /*2ba0*/  VIADD R5, R2, 0xf0 ;  /* 0x000000f002057836 */ /* 0x000fe20000000000 */
[----:B------:R-:W1:Y:S02]  /*2bb0*/  SYNCS.PHASECHK.TRANS64.TRYWAIT P0, [R2+URZ+0xe0], R4 ;  /* 0x0000e004020075a7 */ /* 0x000e6400080011ff */
[----:B-1----:R-:W-:Y:S05]  /*2bc0*/  @!P0 BRA `(.L_x_47) ;  /* 0x0000007c00848947 */ /* 0x002fea0003800000 */
.L_x_181:
[----:B------:R-:W-:Y:S01]  /*2bd0*/  ULEA UR4, UR5, UR6, 0x3 ;  /* 0x0000000605047291 */ /* 0x000fe2000f8e18ff */
[----:B-1----:R-:W-:Y:S01]  /*2be0*/  PRMT R2, RZ, 0x654, R5 ;  /* 0x00000654ff027816 */ /* 0x002fe20000000005 */
[----:B------:R-:W-:Y:S01]  /*2bf0*/  @!P2 IMAD.MOV.U32 R4, RZ, RZ, 0x10 ;  /* 0x00000010ff04a424 */ /* 0x000fe200078e00ff */
[----:B------:R-:W-:Y:S01]  /*2c00*/  SHF.L.U32 R5, R12, 0x1f, RZ ;  /* 0x0000001f0c057819 */ /* 0x000fe200000006ff */
[----:B------:R-:W-:Y:S01]  /*2c10*/  UIADD3 UR7, UPT, UPT, UR4, 0x80, URZ ;  /* 0x0000008004077890 */ /* 0x000fe2000fffe0ff */
[----:B------:R1:W-:Y:S05]  /*2c20*/  SYNCS.ARRIVE.TRANS64.RED.A1T0 RZ, [R2+URZ], RZ ;  /* 0x000000ff02ff79a7 */ /* 0x0003ea00081004ff */
[----:B------:R-:W-:Y:S01]  /*2c30*/  IMAD.U32 R6, RZ, RZ, UR7 ;  /* 0x00000007ff067e24 */ /* 0x000fe2000f8e00ff */
[----:B------:R-:W2:Y:S04]  /*2c40*/  SYNCS.PHASECHK.TRANS64.TRYWAIT P0, [UR4+0x90], R5 ;  /* 0x00009005ff0075a7 */ /* 0x000ea80008001104 */
[----:B------:R-:W-:Y:S01]  /*2c50*/  PRMT R6, R0, 0x654, R6 ;  /* 0x0000065400067816 */ /* 0x000fe20000000006 */
[----:B-12---:R-:W-:Y:S06]  /*2c60*/  @!P0 BRA `(.L_x_48) ;  /* 0x0000007c00708947 */ /* 0x006fec0003800000 */
.L_x_183:
[----:B------:R-:W-:Y:S01]  /*2c70*/  ULEA UR8, UR5, UR6, 0x4 ;  /* 0x0000000605087291 */ /* 0x000fe2000f8e20ff */
[----:B------:R-:W-:Y:S01]  /*2c80*/  SEL R3, R6, R3, !P2 ;  /* 0x0000000306037207 */ /* 0x000fe20005000000 */
[----:B------:R-:W-:Y:S01]  /*2c90*/  UIADD3 UR9, UPT, UPT, UR4, 0x80, URZ ;  /* 0x0000008004097890 */ /* 0x000fe2000fffe0ff */
[----:B-1----:R-:W-:Y:S01]  /*2ca0*/  LEA R2, R11, UR6, 0x3 ;  /* 0x000000060b027c11 */ /* 0x002fe2000f8e18ff */
[----:B------:R-:W-:Y:S01]  /*2cb0*/  UIADD3 UR8, UPT, UPT, UR8, 0x110, URZ ;  /* 0x0000011008087890 */ /* 0x000fe2000fffe0ff */
[----:B------:R1:W-:Y:S01]  /*2cc0*/  @!P2 SYNCS.ARRIVE.TRANS64.RED RZ, [R3+URZ], R4 ;  /* 0x0000000403ffa9a7 */ /* 0x0003e200080004ff */
[----:B------:R-:W-:Y:S01]  /*2cd0*/  UIADD3 UR4, UPT, UPT, UR5, 0x1, URZ ;  /* 0x0000000105047890 */ /* 0x000fe2000fffe0ff */
[----:B------:R-:W-:-:S03]  /*2ce0*/  VIADD R8, R8, 0x1 ;  /* 0x0000000108087836 */ /* 0x000fc60000000000 */
[----:B------:R-:W-:Y:S02]  /*2cf0*/  UISETP.NE.AND UP0, UPT, UR4, 0x2, UPT ;  /* 0x000000020400788c */ /* 0x000fe4000bf05270 */
[----:B------:R-:W-:Y:S01]  /*2d00*/  ISETP.NE.AND P0, PT, R8, 0x2, PT ;  /* 0x000000020800780c */ /* 0x000fe20003f05270 */
[----:B------:R-:W-:Y:S06]  /*2d10*/  UGETNEXTWORKID.BROADCAST [UR8], [UR9] ;  /* 0x00000000080073ca */ /* 0x000fec0008000100 */
[----:B------:R-:W-:Y:S02]  /*2d20*/  USEL UR7, URZ, 0x1, UP0 ;  /* 0x00000001ff077887 */ /* 0x000fe40008000000 */
[----:B------:R-:W-:-:S04]  /*2d30*/  USEL UR5, UR4, URZ, UP0 ;  /* 0x000000ff04057287 */ /* 0x000fc80008000000 */
[----:B------:R-:W-:Y:S02]  /*2d40*/  LOP3.LUT R12, R12, UR7, RZ, 0x3c, !PT ;  /* 0x000000070c0c7c12 */ /* 0x000fe4000f8e3cff */
[----:B-1----:R-:W-:-:S04]  /*2d50*/  SHF.L.U32 R4, R10, 0x1f, RZ ;  /* 0x0000001f0a047819 */ /* 0x002fc800000006ff */
[----:B------:R-:W1:Y:S02]  /*2d60*/  SYNCS.PHASECHK.TRANS64.TRYWAIT P1, [R2+URZ+0x80], R4 ;  /* 0x00008004020075a7 */ /* 0x000e6400080211ff */
[----:B-1----:R-:W-:Y:S05]  /*2d70*/  @!P1 BRA `(.L_x_49) ;  /* 0x0000007c00449947 */ /* 0x002fea0003800000 */
.L_x_184:
[C---:B-1----:R-:W-:Y:S01]  /*2d80*/  LEA R4, R11.reuse, UR6, 0x4 ;  /* 0x000000060b047c11 */ /* 0x042fe2000f8e20ff */
[----:B------:R-:W-:Y:S01]  /*2d90*/  VIADD R2, R2, 0x90 ;  /* 0x0000009002027836 */ /* 0x000fe20000000000 */
[----:B------:R-:W-:Y:S01]  /*2da0*/  SEL R8, R8, RZ, P0 ;  /* 0x000000ff08087207 */ /* 0x000fe20000000000 */
[----:B------:R-:W-:-:S03]  /*2db0*/  VIADD R11, R11, 0x1 ;  /* 0x000000010b0b7836 */ /* 0x000fc60000000000 */
[----:B------:R-:W1:Y:S01]  /*2dc0*/  LDS.128 R4, [R4+0x110] ;  /* 0x0001100004047984 */ /* 0x000e620000000c00 */
[----:B------:R-:W-:Y:S02]  /*2dd0*/  PRMT R2, RZ, 0x654, R2 ;  /* 0x00000654ff027816 */ /* 0x000fe40000000002 */
[C---:B------:R-:W-:Y:S01]  /*2de0*/  ISETP.NE.AND P1, PT, R11.reuse, 0x2, PT ;  /* 0x000000020b00780c */ /* 0x040fe20003f25270 */
[----:B------:R-:W-:Y:S01]  /*2df0*/  @!PT LDS RZ, [RZ] ;  /* 0x00000000fffff984 */ /* 0x000fe20000000800 */
[----:B------:R-:W-:Y:S01]  /*2e00*/  @!PT LDS RZ, [RZ] ;  /* 0x00000000fffff984 */ /* 0x000fe20000000800 */
[----:B------:R-:W-:Y:S01]  /*2e10*/  @!PT LDS RZ, [RZ] ;  /* 0x00000000fffff984 */ /* 0x000fe20000000800 */
[----:B------:R-:W-:Y:S01]  /*2e20*/  @!PT LDS RZ, [RZ] ;  /* 0x00000000fffff984 */ /* 0x000fe20000000800 */
[----:B------:R2:W-:Y:S06]  /*2e30*/  MEMBAR.ALL.CTA ;  /* 0x0000000000007992 */ /* 0x0005ec0000008000 */
[----:B--2---:R-:W2:Y:S01]  /*2e40*/  FENCE.VIEW.ASYNC.S ;  /* 0x00000000000073c6 */ /* 0x004ea20000000000 */
[----:B------:R-:W-:Y:S01]  /*2e50*/  SEL R11, R11, RZ, P1 ;  /* 0x000000ff0b0b7207 */ /* 0x000fe20000800000 */
[----:B--2---:R2:W-:Y:S01]  /*2e60*/  SYNCS.ARRIVE.TRANS64.RED.A1T0 RZ, [R2+URZ], RZ ;  /* 0x000000ff02ff79a7 */ /* 0x0045e200081004ff */
[----:B-1----:R-:W-:-:S02]  /*2e70*/  LOP3.LUT P3, RZ, R6, 0x1, RZ, 0xc0, !PT ;  /* 0x0000000106ff7812 */ /* 0x002fc4000786c0ff */
[----:B------:R-:W-:-:S04]  /*2e80*/  SEL R4, RZ, 0x1, P1 ;  /* 0x00000001ff047807 */ /* 0x000fc80000800000 */
[----:B------:R-:W-:Y:S02]  /*2e90*/  LOP3.LUT R10, R10, R4, RZ, 0x3c, !PT ;  /* 0x000000040a0a7212 */ /* 0x000fe400078e3cff */
[----:B--2---:R-:W-:-:S04]  /*2ea0*/  SEL R2, RZ, 0x1, P0 ;  /* 0x00000001ff027807 */ /* 0x004fc80000000000 */
[----:B------:R-:W-:Y:S01]  /*2eb0*/  LOP3.LUT R9, R9, R2, RZ, 0x3c, !PT ;  /* 0x0000000209097212 */ /* 0x000fe200078e3cff */
[----:B------:R-:W-:Y:S06]  /*2ec0*/  @P3 BRA `(.L_x_50) ;  /* 0xfffffffc002c3947 */ /* 0x000fec000383ffff */
[----:B------:R-:W-:Y:S01]  /*2ed0*/  ULEA UR4, UR5, UR6, 0x3 ;  /* 0x0000000605047291 */ /* 0x000fe2000f8e18ff */
[----:B------:R-:W-:-:S08]  /*2ee0*/  SHF.L.U32 R2, R12, 0x1f, RZ ;  /* 0x0000001f0c027819 */ /* 0x000fd000000006ff */
[----:B------:R-:W1:Y:S02]  /*2ef0*/  SYNCS.PHASECHK.TRANS64 P0, [UR4+0x90], R2 ;  /* 0x00009002ff0075a7 */ /* 0x000e640008001004 */
[----:B-1----:R-:W-:Y:S05]  /*2f00*/  @P0 BRA `(.L_x_51) ;  /* 0x0000000000080947 */ /* 0x002fea0003800000 */
[----:B------:R-:W1:Y:S02]  /*2f10*/  SYNCS.PHASECHK.TRANS64.TRYWAIT P0, [UR4+0x90], R2 ;  /* 0x00009002ff0075a7 */ /* 0x000e640008001104 */
[----:B-1----:R-:W-:Y:S05]  /*2f20*/  @!P0 BRA `(.L_x_52) ;  /* 0x0000007800ec8947 */ /* 0x002fea0003800000 */
.L_x_51:
[----:B------:R-:W-:-:S04]  /*2f30*/  UIADD3 UR7, UPT, UPT, UR5, 0x1, URZ ;  /* 0x0000000105077890 */ /* 0x000fc8000fffe0ff */
[----:B------:R-:W-:-:S04]  /*2f40*/  UISETP.NE.AND UP0, UPT, UR7, 0x2, UPT ;  /* 0x000000020700788c */ /* 0x000fc8000bf05270 */
[----:B------:R-:W-:Y:S02]  /*2f50*/  USEL UR8, URZ, 0x1, UP0 ;  /* 0x00000001ff087887 */ /* 0x000fe40008000000 */
[----:B------:R-:W-:-:S04]  /*2f60*/  USEL UR7, UR7, URZ, UP0 ;  /* 0x000000ff07077287 */ /* 0x000fc80008000000 */
[----:B------:R-:W-:Y:S01]  /*2f70*/  ULEA UR7, UR7, UR6, 0x3 ;  /* 0x0000000607077291 */ /* 0x000fe2000f8e18ff */
[----:B-1----:R-:W-:-:S04]  /*2f80*/  LOP3.LUT R2, R12, UR8, RZ, 0x3c, !PT ;  /* 0x000000080c027c12 */ /* 0x002fc8000f8e3cff */
[----:B------:R-:W-:-:S04]  /*2f90*/  SHF.L.U32 R0, R2, 0x1f, RZ ;  /* 0x0000001f02007819 */ /* 0x000fc800000006ff */
[----:B------:R-:W1:Y:S02]  /*2fa0*/  SYNCS.PHASECHK.TRANS64 P0, [UR7+0x90], R0 ;  /* 0x00009000ff0075a7 */ /* 0x000e640008001007 */
[----:B-1----:R-:W-:Y:S05]  /*2fb0*/  @P0 EXIT ;  /* 0x000000000000094d */ /* 0x002fea0003800000 */
[----:B------:R-:W-:Y:S02]  /*2fc0*/  SHF.L.U32 R2, R2, 0x1f, RZ ;  /* 0x0000001f02027819 */ /* 0x000fe400000006ff */
[----:B------:R-:W-:-:S07]  /*2fd0*/  MOV R0, UR7 ;  /* 0x0000000700007c02 */ /* 0x000fce0008000f00 */
.L_x_53:
[----:B-1----:R1:W2:Y:S02]  /*2fe0*/  SYNCS.PHASECHK.TRANS64.TRYWAIT P0, [R0+URZ+0x90], R2 ;  /* 0x00009002000075a7 */ /* 0x0022a400080011ff */
[----:B--2---:R-:W-:Y:S05]  /*2ff0*/  @!P0 NANOSLEEP.SYNCS 0x989680 ;  /* 0x009896800000895d */ /* 0x004fea0003900000 */
[----:B------:R-:W2:Y:S02]  /*3000*/  @!P0 SYNCS.PHASECHK.TRANS64 P0, [R0+URZ+0x90], R2 ;  /* 0x00009002000085a7 */ /* 0x000ea400080010ff */
[----:B--2---:R-:W-:Y:S05]  /*3010*/  @P0 EXIT ;  /* 0x000000000000094d */ /* 0x004fea0003800000 */
[----:B------:R-:W-:Y:S05]  /*3020*/  BRA `(.L_x_53) ;  /* 0xfffffffc00ec7947 */ /* 0x000fea000383ffff */
.L_x_46:
[----:B------:R-:W-:Y:S05]  /*3030*/  BRA.U UP4, `(.L_x_54) ;  /* 0x00000011042c7547 */ /* 0x000fea000b800000 */
[----:B------:R-:W-:Y:S01]  /*3040*/  UMOV UR4, 0x40 ;  /* 0x0000004000047882 */ /* 0x000fe20000000000 */
[----:B------:R-:W-:Y:S01]  /*3050*/  NOP ;  /* 0x0000000000007918 */ /* 0x000fe20000000000 */
[----:B------:R-:W-:Y:S01]  /*3060*/  ULEA UR5, UR52, UR4, 0x18 ;  /* 0x0000000434057291 */ /* 0x000fe2000f8ec0ff */
[----:B------:R-:W-:Y:S02]  /*3070*/  UMOV UR6, 0x400 ;  /* 0x0000040000067882 */ /* 0x000fe40000000000 */
[----:B------:R-:W-:-:S06]  /*3080*/  ULEA UR6, UR52, UR6, 0x18 ;  /* 0x0000000634067291 */ /* 0x000fcc000f8ec0ff */
[----:B------:R-:W1:Y:S02]  /*3090*/  LDS.U8 R0, [UR5+0x1c] ;  /* 0x00001c05ff007984 */ /* 0x000e640008000000 */
[----:B-1----:R-:W-:-:S13]  /*30a0*/  ISETP.NE.AND P0, PT, R0, RZ, PT ;  /* 0x000000ff0000720c */ /* 0x002fda0003f05270 */
[----:B------:R-:W-:Y:S05]  /*30b0*/  @P0 BRA `(.L_x_55) ;  /* 0x0000000000580947 */ /* 0x000fea0003800000 */
[----:B------:R-:W-:-:S13]  /*30c0*/  ELECT P0, URZ, PT ;  /* 0x0000000000ff782f */ /* 0x000fda0003800000 */
[----:B------:R-:W-:Y:S05]  /*30d0*/  @!P0 BRA `(.L_x_56) ;  /* 0x0000000000608947 */ /* 0x000fea0003800000 */
[----:B------:R-:W-:Y:S01]  /*30e0*/  UMOV UR4, 0x10 ;  /* 0x0000001000047882 */ /* 0x000fe20000000000 */
[----:B------:R-:W-:Y:S01]  /*30f0*/  HFMA2 R0, -RZ, RZ, 0, 5.9604644775390625e-08 ;  /* 0x00000001ff007431 */ /* 0x000fe200000001ff */
[----:B------:R-:W-:-:S03]  /*3100*/  MOV R3, 0xffff ;  /* 0x0000ffff00037802 */ /* 0x000fc60000000f00 */
[----:B------:R-:W-:Y:S04]  /*3110*/  DEPBAR.LE SB1, 0x36 ;  /* 0x00009d800000791a */ /* 0x000fe80000000000 */
[----:B------:R-:W1:Y:S02]  /*3120*/  UTCATOMSWS.FIND_AND_SET.ALIGN UP0, UR4, UR4 ;  /* 0x00000004000475e3 */ /* 0x000e640008000800 */
[----:B-1----:R-:W-:Y:S01]  /*3130*/  MOV R4, UR4 ;  /* 0x0000000400047c02 */ /* 0x002fe20008000f00 */
[----:B------:R-:W-:Y:S06]  /*3140*/  BRA.U UP0, `(.L_x_57) ;  /* 0x0000000100187547 */ /* 0x000fec000b800000 */
.L_x_58:
[----:B------:R-:W-:Y:S05]  /*3150*/  NANOSLEEP 0x64 ;  /* 0x000000640000795d */ /* 0x000fea0003800000 */
[----:B------:R-:W-:-:S05]  /*3160*/  UMOV UR4, 0x10 ;  /* 0x0000001000047882 */ /* 0x000fca0000000000 */
[----:B------:R-:W-:Y:S04]  /*3170*/  DEPBAR.LE SB1, 0x36 ;  /* 0x00009d800000791a */ /* 0x000fe80000000000 */
[----:B------:R-:W1:Y:S02]  /*3180*/  UTCATOMSWS.FIND_AND_SET.ALIGN UP0, UR4, UR4 ;  /* 0x00000004000475e3 */ /* 0x000e640008000800 */
[----:B-1----:R-:W-:Y:S01]  /*3190*/  MOV R4, UR4 ;  /* 0x0000000400047c02 */ /* 0x002fe20008000f00 */
[----:B------:R-:W-:Y:S05]  /*31a0*/  BRA.U !UP0, `(.L_x_58) ;  /* 0xfffffffd08e87547 */ /* 0x000fea000b83ffff */
.L_x_57:
[-C--:B------:R-:W-:Y:S02]  /*31b0*/  SHF.L.U32 R3, R3, R4.reuse, RZ ;  /* 0x0000000403037219 */ /* 0x080fe400000006ff */
[----:B------:R-:W-:Y:S01]  /*31c0*/  SHF.L.U32 R0, R0, R4, RZ ;  /* 0x0000000400007219 */ /* 0x000fe200000006ff */
[----:B------:R-:W-:Y:S02]  /*31d0*/  IMAD.SHL.U32 R4, R4, 0x20, RZ ;  /* 0x0000002004047824 */ /* 0x000fe400078e00ff */
[----:B------:R1:W-:Y:S04]  /*31e0*/  ATOMS.OR RZ, [UR5+0x14], R3 ;  /* 0x00001403ffff798c */ /* 0x0003e8000b000005 */
[----:B------:R1:W-:Y:S04]  /*31f0*/  ATOMS.OR RZ, [UR5+0x18], R0 ;  /* 0x00001800ffff798c */ /* 0x0003e8000b000005 */
[----:B------:R1:W-:Y:S01]  /*3200*/  STS [UR6+0x130], R4 ;  /* 0x00013004ff007988 */ /* 0x0003e20008000806 */
[----:B------:R-:W-:Y:S05]  /*3210*/  BRA `(.L_x_56) ;  /* 0x0000000000107947 */ /* 0x000fea0003800000 */
.L_x_55:
[----:B------:R-:W-:Y:S02]  /*3220*/  MOV R0, 0xffffffff ;  /* 0xffffffff00007802 */ /* 0x000fe40000000f00 */
[----:B------:R-:W-:-:S03]  /*3230*/  MOV R4, 0x3260 ;  /* 0x0000326000047802 */ /* 0x000fc60000000f00 */
[----:B------:R1:W-:Y:S04]  /*3240*/  STS [UR6+0x130], R0 ;  /* 0x00013000ff007988 */ /* 0x0003e80008000806 */
[----:B-1---5:R-:W-:Y:S05]  /*3250*/  CALL.REL.NOINC `($__internal_1_$__cuda_sm10x_tcgen05_guardrail_trap_phase_invalid_during_alloc) ;  /* 0x0000008000e87944 */ /* 0x022fea0003c00000 */
.L_x_56:
[----:B------:R-:W-:Y:S05]  /*3260*/  WARPSYNC.ALL ;  /* 0x0000000000007948 */ /* 0x000fea0003800000 */
[----:B------:R-:W2:Y:S01]  /*3270*/  S2UR UR4, SR_CgaCtaId ;  /* 0x00000000000479c3 */ /* 0x000ea20000008800 */
[----:B------:R-:W-:Y:S01]  /*3280*/  UMOV UR41, 0x400 ;  /* 0x0000040000297882 */ /* 0x000fe20000000000 */
[----:B------:R-:W-:-:S06]  /*3290*/  NOP ;  /* 0x0000000000007918 */ /* 0x000fcc0000000000 */
[----:B------:R-:W-:Y:S06]  /*32a0*/  BAR.ARV 0x6, 0xa0 ;  /* 0x0182800000007b1d */ /* 0x000fec0000002000 */
[----:B------:R-:W3:Y:S01]  /*32b0*/  LDCU UR6, c[0x0][0x38c] ;  /* 0x00007180ff0677ac */ /* 0x000ee20008000800 */
[----:B------:R-:W-:Y:S01]  /*32c0*/  LOP3.LUT R2, R2, 0xffff, RZ, 0xc0, !PT ;  /* 0x0000ffff02027812 */ /* 0x000fe200078ec0ff */
[----:B------:R-:W-:Y:S01]  /*32d0*/  IMAD.MOV.U32 R11, RZ, RZ, 0x1 ;  /* 0x00000001ff0b7424 */ /* 0x000fe200078e00ff */
[----:B------:R-:W-:Y:S01]  /*32e0*/  CS2R R8, SRZ ;  /* 0x0000000000087805 */ /* 0x000fe2000001ff00 */
[----:B------:R-:W4:Y:S01]  /*32f0*/  LDCU UR7, c[0x0][0x38c] ;  /* 0x00007180ff0777ac */ /* 0x000f220008000800 */
[----:B------:R-:W-:Y:S01]  /*3300*/  R2UR UR42, R2 ;  /* 0x00000000022a72ca */ /* 0x000fe200000e0000 */
[----:B------:R-:W-:Y:S01]  /*3310*/  IMAD.MOV.U32 R10, RZ, RZ, RZ ;  /* 0x000000ffff0a7224 */ /* 0x000fe200078e00ff */
[----:B------:R-:W-:Y:S01]  /*3320*/  UMOV UR46, URZ ;  /* 0x000000ff002e7c82 */ /* 0x000fe20008000000 */
[----:B------:R-:W-:Y:S01]  /*3330*/  UMOV UR39, URZ ;  /* 0x000000ff00277c82 */ /* 0x000fe20008000000 */
[----:B--2---:R-:W-:Y:S01]  /*3340*/  ULEA UR41, UR4, UR41, 0x18 ;  /* 0x0000002904297291 */ /* 0x004fe2000f8ec0ff */
[----:B------:R-:W-:Y:S01]  /*3350*/  UMOV UR62, 0x0 ;  /* 0x00000000003e7882 */ /* 0x000fe20000000000 */
[----:B------:R-:W-:-:S02]  /*3360*/  UMOV UR63, 0x8200910 ;  /* 0x08200910003f7882 */ /* 0x000fc40000000000 */
[----:B------:R-:W-:Y:S02]  /*3370*/  UIADD3 UR5, UPT, UPT, UR41, 0x8400, URZ ;  /* 0x0000840029057890 */ /* 0x000fe4000fffe0ff */
[----:B------:R-:W-:Y:S02]  /*3380*/  UIADD3 UR4, UPT, UPT, UR41, 0x20400, URZ ;  /* 0x0002040029047890 */ /* 0x000fe4000fffe0ff */
[----:B---3--:R-:W-:Y:S01]  /*3390*/  UIADD3 UR6, UPT, UPT, UR6, 0x3f, URZ ;  /* 0x0000003f06067890 */ /* 0x008fe2000fffe0ff */
[----:B-1----:R-:W1:Y:S01]  /*33a0*/  LDS R0, [UR41+0x130] ;  /* 0x00013029ff007984 */ /* 0x002e620008000800 */
[----:B------:R-:W-:Y:S02]  /*33b0*/  USHF.R.U32.HI UR5, URZ, 0x4, UR5 ;  /* 0x00000004ff057899 */ /* 0x000fe40008011605 */
[----:B------:R-:W-:Y:S02]  /*33c0*/  USHF.R.S32.HI UR47, URZ, 0x1f, UR6 ;  /* 0x0000001fff2f7899 */ /* 0x000fe40008011406 */
[----:B------:R-:W-:-:S02]  /*33d0*/  USHF.R.U32.HI UR4, URZ, 0x4, UR4 ;  /* 0x00000004ff047899 */ /* 0x000fc40008011604 */
[----:B------:R-:W-:Y:S02]  /*33e0*/  ULEA.HI UR47, UR47, UR6, URZ, 0x6 ;  /* 0x000000062f2f7291 */ /* 0x000fe4000f8f30ff */
[----:B------:R-:W-:Y:S02]  /*33f0*/  ULOP3.LUT UR5, UR5, 0x3fff, URZ, 0xc0, !UPT ;  /* 0x00003fff05057892 */ /* 0x000fe4000f8ec0ff */
[----:B------:R-:W-:Y:S02]  /*3400*/  USHF.R.S32.HI UR47, URZ, 0x6, UR47 ;  /* 0x00000006ff2f7899 */ /* 0x000fe4000801142f */
[----:B------:R-:W-:Y:S02]  /*3410*/  ULOP3.LUT UR4, UR4, 0x3fff, URZ, 0xc0, !UPT ;  /* 0x00003fff04047892 */ /* 0x000fe4000f8ec0ff */
[----:B------:R-:W-:Y:S01]  /*3420*/  UISETP.LT.AND UP0, UPT, UR47, 0x1, UPT ;  /* 0x000000012f00788c */ /* 0x000fe2000bf01270 */
[----:B------:R-:W-:Y:S01]  /*3430*/  UMOV UR60, 0x0 ;  /* 0x00000000003c7882 */ /* 0x000fe20000000000 */
[----:B------:R-:W-:-:S02]  /*3440*/  UMOV UR61, 0x8200910 ;  /* 0x08200910003d7882 */ /* 0x000fc40000000000 */
[----:B------:R-:W-:Y:S01]  /*3450*/  USEL UR64, UR47, 0x1, !UP0 ;  /* 0x000000012f407887 */ /* 0x000fe2000c000000 */
[----:B------:R-:W-:Y:S01]  /*3460*/  UMOV UR58, 0x0 ;  /* 0x00000000003a7882 */ /* 0x000fe20000000000 */
[----:B------:R-:W-:Y:S01]  /*3470*/  UMOV UR59, 0x8200910 ;  /* 0x08200910003b7882 */ /* 0x000fe20000000000 */
[----:B------:R-:W-:Y:S01]  /*3480*/  UMOV UR56, 0x0 ;  /* 0x0000000000387882 */ /* 0x000fe20000000000 */
[----:B------:R-:W-:Y:S01]  /*3490*/  UMOV UR57, 0x8200910 ;  /* 0x0820091000397882 */ /* 0x000fe20000000000 */
[----:B------:R-:W-:Y:S01]  /*34a0*/  UMOV UR54, 0x0 ;  /* 0x0000000000367882 */ /* 0x000fe20000000000 */
[----:B------:R-:W-:Y:S01]  /*34b0*/  UMOV UR55, 0x8200910 ;  /* 0x0820091000377882 */ /* 0x000fe20000000000 */
[----:B------:R-:W-:Y:S01]  /*34c0*/  UMOV UR52, 0x0 ;  /* 0x0000000000347882 */ /* 0x000fe20000000000 */
[----:B------:R-:W-:Y:S01]  /*34d0*/  UMOV UR53, 0x8200910 ;  /* 0x0820091000357882 */ /* 0x000fe20000000000 */
[----:B------:R-:W-:Y:S02]  /*34e0*/  ULOP3.LUT UR43, UR5, 0x10000, URZ, 0xfc, !UPT ;  /* 0x00010000052b7892 */ /* 0x000fe4000f8efcff */
[----:B------:R-:W-:-:S02]  /*34f0*/  ULOP3.LUT UR44, UR4, 0x10000, URZ, 0xfc, !UPT ;  /* 0x00010000042c7892 */ /* 0x000fc4000f8efcff */
[----:B------:R-:W-:Y:S02]  /*3500*/  UIADD3 UR64, UPT, UPT, -UR64, URZ, URZ ;  /* 0x000000ff40407290 */ /* 0x000fe4000fffe1ff */
[----:B----4-:R-:W-:Y:S01]  /*3510*/  UISETP.GE.AND UP4, UPT, UR7, 0x1, UPT ;  /* 0x000000010700788c */ /* 0x010fe2000bf86270 */
[----:B------:R-:W-:Y:S01]  /*3520*/  UMOV UR50, 0x0 ;  /* 0x0000000000327882 */ /* 0x000fe20000000000 */
[----:B------:R-:W-:Y:S01]  /*3530*/  UMOV UR51, 0x8200910 ;  /* 0x0820091000337882 */ /* 0x000fe20000000000 */
[----:B------:R-:W-:Y:S01]  /*3540*/  UMOV UR48, 0x0 ;  /* 0x0000000000307882 */ /* 0x000fe20000000000 */
[----:B-1----:R-:W-:Y:S01]  /*3550*/  R2UR UR65, R0 ;  /* 0x00000000004172ca */ /* 0x002fe200000e0000 */
[----:B------:R-:W-:-:S14]  /*3560*/  UMOV UR49, 0x8200910 ;  /* 0x0820091000317882 */ /* 0x000fdc0000000000 */
.L_x_65:
[----:B------:R-:W-:Y:S02]  /*3570*/  LEA R0, R10, UR41, 0x3 ;  /* 0x000000290a007c11 */ /* 0x000fe4000f8e18ff */
[----:B------:R-:W-:Y:S02]  /*3580*/  SHF.L.U32 R2, R9, 0x1f, RZ ;  /* 0x0000001f09027819 */ /* 0x000fe400000006ff */
[----:B------:R-:W-:Y:S01]  /*3590*/  PLOP3.LUT P0, PT, PT, PT, UP4, 0x80, 0x8 ;  /* 0x000000000008781c */ /* 0x000fe20003f0f048 */
[----:B------:R-:W-:Y:S01]  /*35a0*/  VIADD R3, R0, 0x90 ;  /* 0x0000009000037836 */ /* 0x000fe20000000000 */
[----:B-1----:R-:W1:Y:S02]  /*35b0*/  SYNCS.PHASECHK.TRANS64.TRYWAIT P1, [R0+URZ+0x80], R2 ;  /* 0x00008002000075a7 */ /* 0x002e6400080211ff */
[----:B-1-3--:R-:W-:Y:S09]  /*35c0*/  @!P1 BRA `(.L_x_59) ;  /* 0x00000074005c9947 */ /* 0x00aff20003800000 */
.L_x_186:
[----:B------:R-:W-:Y:S01]  /*35d0*/  LEA R4, R10, UR41, 0x4 ;  /* 0x000000290a047c11 */ /* 0x000fe2000f8e20ff */
[----:B------:R-:W-:Y:S01]  /*35e0*/  @UP4 ULEA UR4, UR39, UR41, 0x3 ;  /* 0x0000002927044291 */ /* 0x000fe2000f8e18ff */
[----:B------:R-:W-:Y:S01]  /*35f0*/  PLOP3.LUT P2, PT, PT, PT, PT, 0x80, 0x8 ;  /* 0x000000000008781c */ /* 0x000fe20003f4f070 */
[----:B------:R-:W-:Y:S01]  /*3600*/  ULEA UR45, UR46, UR41, 0x3 ;  /* 0x000000292e2d7291 */ /* 0x000fe2000f8e18ff */
[----:B------:R-:W-:Y:S01]  /*3610*/  PRMT R3, RZ, 0x654, R3 ;  /* 0x00000654ff037816 */ /* 0x000fe20000000003 */
[----:B------:R-:W-:Y:S01]  /*3620*/  ULEA UR36, UR46, UR65, 0x7 ;  /* 0x000000412e247291 */ /* 0x000fe2000f8e38ff */
[----:B------:R-:W2:Y:S01]  /*3630*/  LDS.128 R4, [R4+0x110] ;  /* 0x0001100004047984 */ /* 0x000ea20000000c00 */
[----:B-1----:R-:W-:Y:S02]  /*3640*/  @P0 SHF.L.U32 R2, R8, 0x1f, RZ ;  /* 0x0000001f08020819 */ /* 0x002fe400000006ff */
[----:B------:R-:W-:Y:S01]  /*3650*/  SHF.L.U32 R0, R11, 0x1f, RZ ;  /* 0x0000001f0b007819 */ /* 0x000fe200000006ff */
[----:B------:R-:W-:Y:S01]  /*3660*/  @!PT LDS RZ, [RZ] ;  /* 0x00000000fffff984 */ /* 0x000fe20000000800 */
[----:B------:R-:W-:Y:S01]  /*3670*/  @!PT LDS RZ, [RZ] ;  /* 0x00000000fffff984 */ /* 0x000fe20000000800 */
[----:B------:R-:W-:Y:S01]  /*3680*/  @!PT LDS RZ, [RZ] ;  /* 0x00000000fffff984 */ /* 0x000fe20000000800 */
[----:B------:R-:W-:Y:S01]  /*3690*/  @!PT LDS RZ, [RZ] ;  /* 0x00000000fffff984 */ /* 0x000fe20000000800 */
[----:B------:R1:W-:Y:S06]  /*36a0*/  MEMBAR.ALL.CTA ;  /* 0x0000000000007992 */ /* 0x0003ec0000008000 */
[----:B-1----:R-:W1:Y:S02]  /*36b0*/  FENCE.VIEW.ASYNC.S ;  /* 0x00000000000073c6 */ /* 0x002e640000000000 */
[----:B-1----:R1:W-:Y:S01]  /*36c0*/  SYNCS.ARRIVE.TRANS64.RED.A1T0 RZ, [R3+URZ], RZ ;  /* 0x000000ff03ff79a7 */ /* 0x0023e200081004ff */
[----:B------:R1:W3:Y:S01]  /*36d0*/  @P0 SYNCS.PHASECHK.TRANS64.TRYWAIT P2, [UR4], R2 ;  /* 0x00000002ff0005a7 */ /* 0x0002e20008041104 */
[----:B--2---:R-:W-:Y:S01]  /*36e0*/  LOP3.LUT P1, RZ, R6, 0x1, RZ, 0xc0, !PT ;  /* 0x0000000106ff7812 */ /* 0x004fe2000782c0ff */
[----:B------:R-:W2:Y:S02]  /*36f0*/  SYNCS.PHASECHK.TRANS64.TRYWAIT P0, [UR45+0xc0], R0 ;  /* 0x0000c000ff0075a7 */ /* 0x000ea4000800112d */
[----:B-123--:R-:W-:Y:S10]  /*3700*/  @!P0 BRA `(.L_x_60) ;  /* 0x0000007400208947 */ /* 0x00eff40003800000 */
.L_x_188:
[----:B------:R-:W-:Y:S01]  /*3710*/  IADD3 R10, PT, PT, R10, 0x1, RZ ;  /* 0x000000010a0a7810 */ /* 0x000fe20007ffe0ff */
[----:B------:R-:W-:Y:S06]  /*3720*/  BRA.U !UP4, `(.L_x_61) ;  /* 0x000000050c107547 */ /* 0x000fec000b800000 */
[----:B------:R-:W-:Y:S01]  /*3730*/  UPLOP3.LUT UP2, UPT, UPT, UPT, UPT, 0x40, 0x4 ;  /* 0x000000000004789c */ /* 0x000fe20003f4e870 */
[----:B------:R-:W-:Y:S01]  /*3740*/  UMOV UR38, UR64 ;  /* 0x0000004000267c82 */ /* 0x000fe20008000000 */
[----:B------:R-:W-:Y:S01]  /*3750*/  UMOV UR37, UR47 ;  /* 0x0000002f00257c82 */ /* 0x000fe20008000000 */
[----:B------:R-:W-:-:S08]  /*3760*/  UMOV UR5, UR39 ;  /* 0x0000002700057c82 */ /* 0x000fd00008000000 */
.L_x_64:
[----:B------:R-:W-:Y:S02]  /*3770*/  UIADD3 UR38, UPT, UPT, UR38, 0x1, URZ ;  /* 0x0000000126267890 */ /* 0x000fe4000fffe0ff */
[----:B------:R-:W-:Y:S02]  /*3780*/  ULEA UR7, UR5, UR41, 0x3 ;  /* 0x0000002905077291 */ /* 0x000fe4000f8e18ff */
[----:B------:R-:W-:Y:S01]  /*3790*/  UISETP.NE.AND UP3, UPT, UR38, URZ, UPT ;  /* 0x000000ff2600728c */ /* 0x000fe2000bf65270 */
[----:B--23--:R-:W-:Y:S10]  /*37a0*/  @P2 BRA `(.L_x_62) ;  /* 0x00000000000c2947 */ /* 0x00cff40003800000 */
[----:B-1----:R-:W-:Y:S04]  /*37b0*/  SHF.L.U32 R2, R8, 0x1f, RZ ;  /* 0x0000001f08027819 */ /* 0x002fe800000006ff */
[----:B------:R-:W1:Y:S02]  /*37c0*/  SYNCS.PHASECHK.TRANS64.TRYWAIT P0, [UR7], R2 ;  /* 0x00000002ff0075a7 */ /* 0x000e640008001107 */
[----:B-1----:R-:W-:Y:S05]  /*37d0*/  @!P0 BRA `(.L_x_63) ;  /* 0x0000007400048947 */ /* 0x002fea0003800000 */
.L_x_62:
[----:B------:R-:W-:Y:S01]  /*37e0*/  UISETP.NE.AND UP0, UPT, UR37, 0x1, UPT ;  /* 0x000000012500788c */ /* 0x000fe2000bf05270 */
[----:B------:R-:W-:Y:S01]  /*37f0*/  PLOP3.LUT P2, PT, PT, PT, PT, 0x80, 0x8 ;  /* 0x000000000008781c */ /* 0x000fe20003f4f070 */
[----:B------:R-:W-:Y:S02]  /*3800*/  UIADD3 UR4, UPT, UPT, UR5, 0x1, URZ ;  /* 0x0000000105047890 */ /* 0x000fe4000fffe0ff */
[----:B------:R-:W-:Y:S02]  /*3810*/  UIADD3 UR40, UPT, UPT, UR7, 0x18, URZ ;  /* 0x0000001807287890 */ /* 0x000fe4000fffe0ff */
[----:B------:R-:W-:Y:S01]  /*3820*/  UISETP.NE.AND UP1, UPT, UR4, 0x3, UPT ;  /* 0x000000030400788c */ /* 0x000fe2000bf25270 */
[----:B------:R-:W-:Y:S01]  /*3830*/  PLOP3.LUT P0, PT, PT, PT, UP0, 0x80, 0x8 ;  /* 0x000000000008781c */ /* 0x000fe20003f0f008 */
[----:B------:R-:W-:Y:S02]  /*3840*/  UIADD3 UR37, UPT, UPT, UR37, -0x1, URZ ;  /* 0xffffffff25257890 */ /* 0x000fe4000fffe0ff */
[----:B------:R-:W-:Y:S02]  /*3850*/  USEL UR6, URZ, 0x1, UP1 ;  /* 0x00000001ff067887 */ /* 0x000fe40008800000 */
[----:B------:R-:W-:Y:S01]  /*3860*/  USEL UR39, UR4, URZ, UP1 ;  /* 0x000000ff04277287 */ /* 0x000fe20008800000 */
[----:B------:R-:W-:Y:S01]  /*3870*/  UMOV UR7, 0x40004040 ;  /* 0x4000404000077882 */ /* 0x000fe20000000000 */
[----:B------:R-:W-:Y:S02]  /*3880*/  UMOV UR35, 0x40004040 ;  /* 0x4000404000237882 */ /* 0x000fe40000000000 */
[----:B------:R-:W-:Y:S01]  /*3890*/  @UP0 ULEA UR4, UR39, UR41, 0x3 ;  /* 0x0000002927040291 */ /* 0x000fe2000f8e18ff */
[----:B------:R-:W-:Y:S01]  /*38a0*/  LOP3.LUT R8, R8, UR6, RZ, 0x3c, !PT ;  /* 0x0000000608087c12 */ /* 0x000fe2000f8e3cff */
[----:B------:R-:W-:Y:S01]  /*38b0*/  ULEA UR6, UR5, UR44, 0xb ;  /* 0x0000002c05067291 */ /* 0x000fe2000f8e58ff */
[----:B------:R-:W-:Y:S02]  /*38c0*/  UMOV UR33, 0x40004040 ;  /* 0x4000404000217882 */ /* 0x000fe40000000000 */
[----:B-1----:R-:W-:Y:S01]  /*38d0*/  @P0 SHF.L.U32 R0, R8, 0x1f, RZ ;  /* 0x0000001f08000819 */ /* 0x002fe200000006ff */
[----:B------:R-:W-:Y:S02]  /*38e0*/  UIADD3 UR34, UPT, UPT, UR6, 0x2, URZ ;  /* 0x0000000206227890 */ /* 0x000fe4000fffe0ff */
[----:B------:R-:W-:Y:S01]  /*38f0*/  UIADD3 UR30, UPT, UPT, UR6, 0x4, URZ ;  /* 0x00000004061e7890 */ /* 0x000fe2000fffe0ff */
[----:B------:R2:W3:Y:S01]  /*3900*/  @P0 SYNCS.PHASECHK.TRANS64.TRYWAIT P2, [UR4], R0 ;  /* 0x00000000ff0005a7 */ /* 0x0004e20008041104 */
[----:B------:R-:W-:Y:S02]  /*3910*/  ULEA UR4, UR5, UR43, 0xb ;  /* 0x0000002b05047291 */ /* 0x000fe4000f8e58ff */
[----:B------:R-:W-:Y:S02]  /*3920*/  UIADD3 UR26, UPT, UPT, UR6, 0x6, URZ ;  /* 0x00000006061a7890 */ /* 0x000fe4000fffe0ff */
        /* <DEDUP_REMOVED lines=10> */
[----:B------:R-:W-:Y:S01]  /*39d0*/  UIADD3 UR8, UPT, UPT, UR4, 0x406, URZ ;  /* 0x0000040604087890 */ /* 0x000fe2000fffe0ff */
[----:B------:R-:W-:Y:S01]  /*39e0*/  UMOV UR5, 0x40004040 ;  /* 0x4000404000057882 */ /* 0x000fe20000000000 */
[----:B------:R-:W-:Y:S01]  /*39f0*/  UMOV UR31, 0x40004040 ;  /* 0x40004040001f7882 */ /* 0x000fe20000000000 */
[----:B------:R1:W-:Y:S01]  /*3a00*/  UTCHMMA gdesc[UR4], gdesc[UR6], tmem[UR36], tmem[UR62], idesc[UR63], UP2 ;  /* 0x00ff3e06040075ea */ /* 0x0003e20009000024 */
[----:B------:R-:W-:Y:S01]  /*3a10*/  UPLOP3.LUT UP2, UPT, UPT, UPT, UPT, 0x80, 0x8 ;  /* 0x000000000008789c */ /* 0x000fe20003f4f070 */
[----:B------:R2:W-:Y:S01]  /*3a20*/  UTCHMMA gdesc[UR32], gdesc[UR34], tmem[UR36], tmem[UR60], idesc[UR61], UPT ;  /* 0x00ff3c22200075ea */ /* 0x0005e2000b800024 */
[----:B------:R-:W-:Y:S01]  /*3a30*/  UMOV UR29, 0x40004040 ;  /* 0x40004040001d7882 */ /* 0x000fe20000000000 */
[----:B------:R-:W-:Y:S01]  /*3a40*/  UMOV UR27, 0x40004040 ;  /* 0x40004040001b7882 */ /* 0x000fe20000000000 */
        /* <DEDUP_REMOVED lines=12> */
[----:B------:R-:W-:Y:S01]  /*3b10*/  UMOV UR9, 0x40004040 ;  /* 0x4000404000097882 */ /* 0x000fe20000000000 */
[----:B------:R2:W-:Y:S01]  /*3b20*/  UTCHMMA gdesc[UR12], gdesc[UR14], tmem[UR36], tmem[UR50], idesc[UR51], UPT ;  /* 0x00ff320e0c0075ea */ /* 0x0005e2000b800024 */
[----:B------:R2:W-:Y:S01]  /*3b30*/  UTCHMMA gdesc[UR8], gdesc[UR10], tmem[UR36], tmem[UR48], idesc[UR49], UPT ;  /* 0x00ff300a080075ea */ /* 0x0005e2000b800024 */
[----:B------:R2:W-:Y:S01]  /*3b40*/  UTCBAR.MULTICAST [UR40], URZ, UR42 ;  /* 0x000000ff280073e9 */ /* 0x0005e2000800082a */
[----:B-1----:R-:W-:Y:S01]  /*3b50*/  UMOV UR5, UR39 ;  /* 0x0000002700057c82 */ /* 0x002fe20008000000 */
[----:B------:R-:W-:Y:S05]  /*3b60*/  BRA.U UP3, `(.L_x_64) ;  /* 0xfffffffd03007547 */ /* 0x000fea000b83ffff */
.L_x_61:
[----:B------:R-:W-:Y:S01]  /*3b70*/  UIADD3 UR4, UPT, UPT, UR46, 0x1, URZ ;  /* 0x000000012e047890 */ /* 0x000fe2000fffe0ff */
[C---:B------:R-:W-:Y:S01]  /*3b80*/  ISETP.NE.AND P0, PT, R10.reuse, 0x2, PT ;  /* 0x000000020a00780c */ /* 0x040fe20003f05270 */
[----:B------:R-:W-:Y:S02]  /*3b90*/  UIADD3 UR5, UPT, UPT, UR45, 0xa0, URZ ;  /* 0x000000a02d057890 */ /* 0x000fe4000fffe0ff */
[----:B------:R-:W-:Y:S01]  /*3ba0*/  UISETP.NE.AND UP0, UPT, UR4, 0x4, UPT ;  /* 0x000000040400788c */ /* 0x000fe2000bf05270 */
[----:B-12---:R-:W-:Y:S02]  /*3bb0*/  SEL R0, RZ, 0x1, P0 ;  /* 0x00000001ff007807 */ /* 0x006fe40000000000 */
[----:B------:R-:W-:Y:S01]  /*3bc0*/  SEL R10, R10, RZ, P0 ;  /* 0x000000ff0a0a7207 */ /* 0x000fe20000000000 */
[----:B------:R-:W-:Y:S01]  /*3bd0*/  USEL UR6, URZ, 0x1, UP0 ;  /* 0x00000001ff067887 */ /* 0x000fe20008000000 */
[----:B------:R-:W-:Y:S01]  /*3be0*/  LOP3.LUT R9, R9, R0, RZ, 0x3c, !PT ;  /* 0x0000000009097212 */ /* 0x000fe200078e3cff */
[----:B------:R-:W-:Y:S01]  /*3bf0*/  USEL UR46, UR4, URZ, UP0 ;  /* 0x000000ff042e7287 */ /* 0x000fe20008000000 */
[----:B------:R1:W-:Y:S03]  /*3c00*/  UTCBAR [UR5], URZ ;  /* 0x000000ff050073e9 */ /* 0x0003e600080000ff */
[----:B------:R-:W-:Y:S01]  /*3c10*/  LOP3.LUT R11, R11, UR6, RZ, 0x3c, !PT ;  /* 0x000000060b0b7c12 */ /* 0x000fe2000f8e3cff */
[----:B------:R-:W-:Y:S07]  /*3c20*/  @P1 BRA `(.L_x_65) ;  /* 0xfffffff800501947 */ /* 0x000fee000383ffff */
[----:B------:R-:W2:Y:S01]  /*3c30*/  S2UR UR8, SR_CgaCtaId ;  /* 0x00000000000879c3 */ /* 0x000ea20000008800 */
[----:B------:R-:W-:Y:S01]  /*3c40*/  ELECT P0, URZ, PT ;  /* 0x0000000000ff782f */ /* 0x000fe20003800000 */
[----:B------:R-:W-:Y:S01]  /*3c50*/  IMAD.MOV.U32 R0, RZ, RZ, 0x1 ;  /* 0x00000001ff007424 */ /* 0x000fe200078e00ff */
[----:B------:R-:W-:Y:S01]  /*3c60*/  UIADD3 UR41, UPT, UPT, UR41, 0xc0, URZ ;  /* 0x000000c029297890 */ /* 0x000fe2000fffe0ff */
[----:B------:R-:W-:Y:S01]  /*3c70*/  SHF.L.U32 R2, R11, 0x1f, RZ ;  /* 0x0000001f0b027819 */ /* 0x000fe200000006ff */
[----:B------:R-:W-:-:S03]  /*3c80*/  UMOV UR4, 0x40 ;  /* 0x0000004000047882 */ /* 0x000fc60000000000 */
[----:B------:R-:W-:Y:S01]  /*3c90*/  UVIRTCOUNT.DEALLOC.SMPOOL 0x80 ;  /* 0x000000800000784c */ /* 0x000fe20000000000 */
[----:B--2---:R-:W-:Y:S02]  /*3ca0*/  ULEA UR8, UR8, UR4, 0x18 ;  /* 0x0000000408087291 */ /* 0x004fe4000f8ec0ff */
[----:B------:R-:W-:-:S07]  /*3cb0*/  ULEA UR4, UR46, UR41, 0x3 ;  /* 0x000000292e047291 */ /* 0x000fce000f8e18ff */
[----:B------:R2:W-:Y:S02]  /*3cc0*/  @P0 STS.U8 [UR8+0x1c], R0 ;  /* 0x00001c00ff000988 */ /* 0x0005e40008000008 */
[----:B------:R-:W4:Y:S02]  /*3cd0*/  SYNCS.PHASECHK.TRANS64.TRYWAIT P0, [UR4], R2 ;  /* 0x00000002ff0075a7 */ /* 0x000f240008001104 */
[----:B--2-4-:R-:W-:Y:S05]  /*3ce0*/  @!P0 BRA `(.L_x_66) ;  /* 0x0000006c00d88947 */ /* 0x014fea0003800000 */
.L_x_191:
[----:B------:R-:W-:-:S04]  /*3cf0*/  UIADD3 UR4, UPT, UPT, UR46, 0x1, URZ ;  /* 0x000000012e047890 */ /* 0x000fc8000fffe0ff */
[----:B------:R-:W-:-:S04]  /*3d00*/  UISETP.NE.AND UP0, UPT, UR4, 0x4, UPT ;  /* 0x000000040400788c */ /* 0x000fc8000bf05270 */
[----:B------:R-:W-:Y:S02]  /*3d10*/  USEL UR6, URZ, 0x1, UP0 ;  /* 0x00000001ff067887 */ /* 0x000fe40008000000 */
[----:B------:R-:W-:-:S04]  /*3d20*/  USEL UR4, UR4, URZ, UP0 ;  /* 0x000000ff04047287 */ /* 0x000fc80008000000 */
[----:B-1----:R-:W-:Y:S01]  /*3d30*/  ULEA UR5, UR4, UR41, 0x3 ;  /* 0x0000002904057291 */ /* 0x002fe2000f8e18ff */
[----:B--2---:R-:W-:-:S04]  /*3d40*/  LOP3.LUT R2, R11, UR6, RZ, 0x3c, !PT ;  /* 0x000000060b027c12 */ /* 0x004fc8000f8e3cff */
[----:B------:R-:W-:-:S04]  /*3d50*/  SHF.L.U32 R3, R2, 0x1f, RZ ;  /* 0x0000001f02037819 */ /* 0x000fc800000006ff */
[----:B------:R-:W1:Y:S02]  /*3d60*/  SYNCS.PHASECHK.TRANS64.TRYWAIT P0, [UR5], R3 ;  /* 0x00000003ff0075a7 */ /* 0x000e640008001105 */
[----:B-1----:R-:W-:Y:S05]  /*3d70*/  @!P0 BRA `(.L_x_67) ;  /* 0x0000006c00cc8947 */ /* 0x002fea0003800000 */
.L_x_193:
        /* <DEDUP_REMOVED lines=9> */
.L_x_195:
[----:B------:R-:W-:-:S04]  /*3e10*/  UIADD3 UR4, UPT, UPT, UR4, 0x1, URZ ;  /* 0x0000000104047890 */ /* 0x000fc8000fffe0ff */
[----:B------:R-:W-:-:S04]  /*3e20*/  UISETP.NE.AND UP0, UPT, UR4, 0x4, UPT ;  /* 0x000000040400788c */ /* 0x000fc8000bf05270 */
[----:B------:R-:W-:Y:S02]  /*3e30*/  USEL UR5, URZ, 0x1, UP0 ;  /* 0x00000001ff057887 */ /* 0x000fe40008000000 */
[----:B------:R-:W-:-:S04]  /*3e40*/  USEL UR4, UR4, URZ, UP0 ;  /* 0x000000ff04047287 */ /* 0x000fc80008000000 */
[----:B------:R-:W-:Y:S01]  /*3e50*/  ULEA UR4, UR4, UR41, 0x3 ;  /* 0x0000002904047291 */ /* 0x000fe2000f8e18ff */
[----:B------:R-:W-:-:S04]  /*3e60*/  LOP3.LUT R2, R2, UR5, RZ, 0x3c, !PT ;  /* 0x0000000502027c12 */ /* 0x000fc8000f8e3cff */
[----:B------:R-:W-:-:S04]  /*3e70*/  SHF.L.U32 R2, R2, 0x1f, RZ ;  /* 0x0000001f02027819 */ /* 0x000fc800000006ff */
[----:B------:R-:W2:Y:S02]  /*3e80*/  SYNCS.PHASECHK.TRANS64.TRYWAIT P0, [UR4], R2 ;  /* 0x00000002ff0075a7 */ /* 0x000ea40008001104 */
[----:B--2---:R-:W-:Y:S05]  /*3e90*/  @!P0 BRA `(.L_x_69) ;  /* 0x0000006c00b48947 */ /* 0x004fea0003800000 */
.L_x_197:
[----:B------:R-:W-:Y:S01]  /*3ea0*/  NOP ;  /* 0x0000000000007918 */ /* 0x000fe20000000000 */
[----:B-1----:R-:W1:Y:S01]  /*3eb0*/  LDS R0, [UR8+0x14] ;  /* 0x00001408ff007984 */ /* 0x002e620008000800 */
[----:B------:R-:W-:Y:S01]  /*3ec0*/  ULOP3.LUT UR4, UR65, 0xffff, URZ, 0xc0, !UPT ;  /* 0x0000ffff41047892 */ /* 0x000fe2000f8ec0ff */
[----:B------:R-:W-:Y:S01]  /*3ed0*/  UMOV UR5, 0xffff ;  /* 0x0000ffff00057882 */ /* 0x000fe20000000000 */
[----:B------:R-:W-:Y:S02]  /*3ee0*/  UMOV UR6, 0x1 ;  /* 0x0000000100067882 */ /* 0x000fe40000000000 */
[----:B------:R-:W-:-:S04]  /*3ef0*/  USHF.R.U32.HI UR4, URZ, 0x5, UR4 ;  /* 0x00000005ff047899 */ /* 0x000fc80008011604 */
[----:B------:R-:W-:Y:S02]  /*3f00*/  USHF.L.U32 UR5, UR5, UR4, URZ ;  /* 0x0000000405057299 */ /* 0x000fe400080006ff */
[----:B------:R-:W-:-:S04]  /*3f10*/  USHF.L.U32 UR4, UR6, UR4, URZ ;  /* 0x0000000406047299 */ /* 0x000fc800080006ff */
[----:B-1----:R-:W-:-:S04]  /*3f20*/  LOP3.LUT R0, R0, UR5, RZ, 0xc0, !PT ;  /* 0x0000000500007c12 */ /* 0x002fc8000f8ec0ff */
[----:B------:R-:W-:-:S13]  /*3f30*/  ISETP.NE.AND P0, PT, R0, UR5, PT ;  /* 0x0000000500007c0c */ /* 0x000fda000bf05270 */
[----:B------:R-:W-:Y:S05]  /*3f40*/  @P0 BRA `(.L_x_70) ;  /* 0x0000000000580947 */ /* 0x000fea0003800000 */
[----:B------:R-:W1:Y:S02]  /*3f50*/  LDS R0, [UR8+0x18] ;  /* 0x00001808ff007984 */ /* 0x000e640008000800 */
[----:B-1----:R-:W-:-:S04]  /*3f60*/  LOP3.LUT R0, R0, UR4, RZ, 0xc0, !PT ;  /* 0x0000000400007c12 */ /* 0x002fc8000f8ec0ff */
[----:B------:R-:W-:-:S13]  /*3f70*/  ISETP.NE.AND P0, PT, R0, UR4, PT ;  /* 0x0000000400007c0c */ /* 0x000fda000bf05270 */
[----:B------:R-:W-:Y:S05]  /*3f80*/  @P0 BRA `(.L_x_71) ;  /* 0x00000000003c0947 */ /* 0x000fea0003800000 */
[----:B------:R-:W1:Y:S01]  /*3f90*/  S2R R2, SR_LANEID ;  /* 0x0000000000027919 */ /* 0x000e620000000000 */
[----:B------:R-:W-:-:S06]  /*3fa0*/  ULOP3.LUT UR5, URZ, UR5, URZ, 0x33, !UPT ;  /* 0x00000005ff057292 */ /* 0x000fcc000f8e33ff */
[----:B------:R-:W-:-:S04]  /*3fb0*/  IMAD.U32 R0, RZ, RZ, UR5 ;  /* 0x00000005ff007e24 */ /* 0x000fc8000f8e00ff */
[----:B------:R2:W4:Y:S02]  /*3fc0*/  REDUX UR7, R0 ;  /* 0x00000000000773c4 */ /* 0x0005240000000000 */
[----:B------:R1:W-:Y:S01]  /*3fd0*/  UTCATOMSWS.AND URZ, UR5 ;  /* 0x0000000500ff79e3 */ /* 0x0003e20008000000 */
[----:B--2---:R-:W-:Y:S01]  /*3fe0*/  LOP3.LUT R0, RZ, UR4, RZ, 0x33, !PT ;  /* 0x00000004ff007c12 */ /* 0x004fe2000f8e33ff */
[----:B------:R-:W-:Y:S02]  /*3ff0*/  VOTEU.ANY UR4, UPT, PT ;  /* 0x0000000000047886 */ /* 0x000fe400038e0100 */
[----:B------:R-:W-:Y:S02]  /*4000*/  UFLO.U32 UR4, UR4 ;  /* 0x00000004000472bd */ /* 0x000fe400080e0000 */
[----:B------:R-:W2:Y:S04]  /*4010*/  REDUX UR6, R0 ;  /* 0x00000000000673c4 */ /* 0x000ea80000000000 */
[----:B-1----:R-:W-:-:S02]  /*4020*/  ISETP.EQ.U32.AND P0, PT, R2, UR4, PT ;  /* 0x0000000402007c0c */ /* 0x002fc4000bf02070 */
[----:B----4-:R-:W-:-:S11]  /*4030*/  MOV R2, UR7 ;  /* 0x0000000700027c02 */ /* 0x010fd60008000f00 */
[----:B------:R1:W-:Y:S01]  /*4040*/  @P0 ATOMS.AND RZ, [UR8+0x14], R2 ;  /* 0x00001402ffff098c */ /* 0x0003e2000a800008 */
[----:B--2---:R-:W-:-:S05]  /*4050*/  IMAD.U32 R0, RZ, RZ, UR6 ;  /* 0x00000006ff007e24 */ /* 0x004fca000f8e00ff */
[----:B------:R1:W-:Y:S01]  /*4060*/  @P0 ATOMS.AND RZ, [UR8+0x18], R0 ;  /* 0x00001800ffff098c */ /* 0x0003e2000a800008 */
[----:B------:R-:W-:Y:S05]  /*4070*/  BRA `(.L_x_72) ;  /* 0x0000000000147947 */ /* 0x000fea0003800000 */
.L_x_71:
[----:B------:R-:W-:Y:S02]  /*4080*/  MOV R2, 0x40a0 ;  /* 0x000040a000027802 */ /* 0x000fe40000000f00 */
[----:B---3-5:R-:W-:Y:S05]  /*4090*/  CALL.REL.NOINC `($__internal_0_$__cuda_sm10x_tcgen05_guardrail_trap_col_being_dealloced_not_returned_by_alloc) ;  /* 0x00000074004c7944 */ /* 0x028fea0003c00000 */
[----:B------:R-:W-:Y:S05]  /*40a0*/  BRA `(.L_x_72) ;  /* 0x0000000000087947 */ /* 0x000fea0003800000 */
.L_x_70:
[----:B------:R-:W-:Y:S02]  /*40b0*/  MOV R2, 0x40d0 ;  /* 0x000040d000027802 */ /* 0x000fe40000000f00 */
[----:B---3-5:R-:W-:Y:S05]  /*40c0*/  CALL.REL.NOINC `($__internal_2_$__cuda_sm10x_tcgen05_guardrail_trap_unallocated_columns_being_dealloced) ;  /* 0x0000007400587944 */ /* 0x028fea0003c00000 */
.L_x_72:
[----:B------:R-:W-:Y:S01]  /*40d0*/  NOP ;  /* 0x0000000000007918 */ /* 0x000fe20000000000 */
[----:B------:R-:W-:Y:S05]  /*40e0*/  EXIT ;  /* 0x000000000000794d */ /* 0x000fea0003800000 */
.L_x_54:
[----:B------:R-:W-:-:S09]  /*40f0*/  UISETP.NE.OR UP0, UPT, UR17, 0x3, !UP3 ;  /* 0x000000031100788c */ /* 0x000fd2000df05670 */
[----:B------:R-:W-:Y:S05]  /*4100*/  BRA.U UP0, `(.L_x_73) ;  /* 0x0000001500c47547 */ /* 0x000fea000b800000 */
[----:B------:R-:W1:Y:S01]  /*4110*/  LDCU UR37, c[0x0][0x370] ;  /* 0x00006e00ff2577ac */ /* 0x000e620008000800 */
[----:B------:R-:W2:Y:S01]  /*4120*/  LDC.64 R16, c[0x0][0x348] ;  /* 0x0000d200ff107b82 */ /* 0x000ea20000000a00 */
[----:B------:R-:W-:Y:S01]  /*4130*/  HFMA2 R14, -RZ, RZ, 0, 0 ;  /* 0x00000000ff0e7431 */ /* 0x000fe200000001ff */
[----:B------:R-:W-:Y:S01]  /*4140*/  MOV R13, RZ ;  /* 0x000000ff000d7202 */ /* 0x000fe20000000f00 */
[----:B------:R-:W1:Y:S01]  /*4150*/  LDCU.128 UR48, c[0x0][0xb10] ;  /* 0x00016200ff3077ac */ /* 0x000e620008000c00 */
[----:B------:R-:W-:Y:S01]  /*4160*/  HFMA2 R7, -RZ, RZ, 0, 0.0078125 ;  /* 0x00002000ff077431 */ /* 0x000fe200000001ff */
[----:B------:R-:W3:Y:S03]  /*4170*/  LDCU UR31, c[0x0][0x374] ;  /* 0x00006e80ff1f77ac */ /* 0x000ee60008000800 */
[----:B------:R-:W4:Y:S01]  /*4180*/  LDC.64 R2, c[0x0][0x888] ;  /* 0x00022200ff027b82 */ /* 0x000f220000000a00 */
[----:B------:R-:W3:Y:S01]  /*4190*/  LDCU UR15, c[0x0][0xb0c] ;  /* 0x00016180ff0f77ac */ /* 0x000ee20008000800 */
[----:B------:R-:W2:Y:S06]  /*41a0*/  LDCU UR46, c[0x0][0xb20] ;  /* 0x00016400ff2e77ac */ /* 0x000eac0008000800 */
[----:B------:R-:W4:Y:S01]  /*41b0*/  LDC.64 R4, c[0x0][0x890] ;  /* 0x00022400ff047b82 */ /* 0x000f220000000a00 */
[----:B------:R-:W2:Y:S01]  /*41c0*/  LDCU UR4, c[0x0][0xb30] ;  /* 0x00016600ff0477ac */ /* 0x000ea20008000800 */
[----:B-1----:R-:W-:-:S02]  /*41d0*/  UIMAD.WIDE.U32 UR6, UR37, UR48, URZ ;  /* 0x00000030250672a5 */ /* 0x002fc4000f8e00ff */
[----:B---3--:R-:W-:Y:S01]  /*41e0*/  UIMAD.WIDE.U32 UR8, UR31, UR51, URZ ;  /* 0x000000331f0872a5 */ /* 0x008fe2000f8e00ff */
[----:B------:R-:W-:Y:S01]  /*41f0*/  UMOV UR21, 0x400 ;  /* 0x0000040000157882 */ /* 0x000fe20000000000 */
[----:B------:R-:W-:Y:S02]  /*4200*/  UPLOP3.LUT UP1, UPT, UPT, UPT, UPT, 0x40, 0x4 ;  /* 0x000000000004789c */ /* 0x000fe40003f2e870 */
[----:B------:R-:W-:Y:S01]  /*4210*/  ULEA UR21, UR52, UR21, 0x18 ;  /* 0x0000001534157291 */ /* 0x000fe2000f8ec0ff */
[----:B------:R-:W-:Y:S02]  /*4220*/  UMOV UR6, UR7 ;  /* 0x0000000700067c82 */ /* 0x000fe40008000000 */
[----:B------:R-:W-:Y:S01]  /*4230*/  UMOV UR38, UR9 ;  /* 0x0000000900267c82 */ /* 0x000fe20008000000 */
[----:B------:R-:W-:Y:S02]  /*4240*/  UISETP.GE.AND UP0, UPT, UR45, 0x1, UPT ;  /* 0x000000012d00788c */ /* 0x000fe4000bf06270 */
[----:B------:R-:W-:Y:S01]  /*4250*/  UISETP.NE.AND UP4, UPT, UR45, 0x1, UPT ;  /* 0x000000012d00788c */ /* 0x000fe2000bf85270 */
[----:B------:R-:W1:Y:S01]  /*4260*/  LDCU.64 UR22, c[0x0][0xb28] ;  /* 0x00016500ff1677ac */ /* 0x000e620008000a00 */
[----:B------:R-:W-:-:S02]  /*4270*/  UISETP.NE.AND UP6, UPT, UR15, 0x1, UPT ;  /* 0x000000010f00788c */ /* 0x000fc4000bfc5270 */
[----:B------:R-:W-:Y:S02]  /*4280*/  UISETP.NE.AND UP5, UPT, UR50, 0x1, UPT ;  /* 0x000000013200788c */ /* 0x000fe4000bfa5270 */
[----:B------:R-:W-:Y:S02]  /*4290*/  UIADD3 UR41, UPT, UPT, UR21, 0x30, URZ ;  /* 0x0000003015297890 */ /* 0x000fe4000fffe0ff */
[----:B------:R-:W-:Y:S02]  /*42a0*/  UIADD3 UR33, UPT, UPT, UR21, 0x38, URZ ;  /* 0x0000003815217890 */ /* 0x000fe4000fffe0ff */
[----:B------:R-:W-:Y:S02]  /*42b0*/  UIADD3 UR25, UPT, UPT, UR21, 0x40, URZ ;  /* 0x0000004015197890 */ /* 0x000fe4000fffe0ff */
[----:B------:R-:W-:Y:S02]  /*42c0*/  UIADD3 UR17, UPT, UPT, UR21, 0x48, URZ ;  /* 0x0000004815117890 */ /* 0x000fe4000fffe0ff */
[----:B------:R-:W-:-:S02]  /*42d0*/  USHF.R.U32.HI UR39, URZ, UR49, UR6 ;  /* 0x00000031ff277299 */ /* 0x000fc40008011606 */
[----:B--2---:R-:W-:Y:S02]  /*42e0*/  USHF.R.U32.HI UR38, URZ, UR46, UR38 ;  /* 0x0000002eff267299 */ /* 0x004fe40008011626 */
[----:B------:R-:W-:-:S11]  /*42f0*/  UISETP.NE.AND UP3, UPT, UR4, 0x1, UPT ;  /* 0x000000010400788c */ /* 0x000fd6000bf65270 */
.L_x_88:
[C---:B------:R-:W-:Y:S02]  /*4300*/  LEA R12, R14.reuse, UR21, 0x3 ;  /* 0x000000150e0c7c11 */ /* 0x040fe4000f8e18ff */
[----:B------:R-:W-:Y:S02]  /*4310*/  SHF.L.U32 R0, R13, 0x1f, RZ ;  /* 0x0000001f0d007819 */ /* 0x000fe400000006ff */
[----:B------:R-:W-:Y:S02]  /*4320*/  LEA R8, R14, UR21, 0x4 ;  /* 0x000000150e087c11 */ /* 0x000fe4000f8e20ff */
[----:B--2---:R-:W2:Y:S02]  /*4330*/  SYNCS.PHASECHK.TRANS64.TRYWAIT P0, [R12+URZ+0x80], R0 ;  /* 0x000080000c0075a7 */ /* 0x004ea400080011ff */
[----:B--2---:R-:W-:Y:S05]  /*4340*/  @!P0 BRA `(.L_x_74) ;  /* 0x0000006800a08947 */ /* 0x004fea0003800000 */
.L_x_198:
[----:B------:R-:W3:Y:S01]  /*4350*/  LDS.128 R8, [R8+0x110] ;  /* 0x0001100008087984 */ /* 0x000ee20000000c00 */
[----:B------:R-:W-:Y:S01]  /*4360*/  UISETP.GE.AND UP0, UPT, UR45, 0x1, UPT ;  /* 0x000000012d00788c */ /* 0x000fe2000bf06270 */
[----:B------:R-:W-:Y:S01]  /*4370*/  @!PT LDS RZ, [RZ] ;  /* 0x00000000fffff984 */ /* 0x000fe20000000800 */
[----:B------:R-:W-:Y:S01]  /*4380*/  @!PT LDS RZ, [RZ] ;  /* 0x00000000fffff984 */ /* 0x000fe20000000800 */
[----:B------:R-:W-:Y:S01]  /*4390*/  @!PT LDS RZ, [RZ] ;  /* 0x00000000fffff984 */ /* 0x000fe20000000800 */
[----:B------:R-:W-:Y:S01]  /*43a0*/  @!PT LDS RZ, [RZ] ;  /* 0x00000000fffff984 */ /* 0x000fe20000000800 */
[----:B------:R1:W-:Y:S06]  /*43b0*/  MEMBAR.ALL.CTA ;  /* 0x0000000000007992 */ /* 0x0003ec0000008000 */
[----:B-1----:R-:W1:Y:S01]  /*43c0*/  FENCE.VIEW.ASYNC.S ;  /* 0x00000000000073c6 */ /* 0x002e620000000000 */
[----:B---3--:R-:W-:Y:S11]  /*43d0*/  LOP3.LUT P0, RZ, R10, 0x1, RZ, 0xc0, !PT ;  /* 0x000000010aff7812 */ /* 0x008ff6000780c0ff */
[----:B------:R-:W-:Y:S02]  /*43e0*/  @!UPT UIADD3 URZ, UPT, UPT, URZ, URZ, URZ ;  /* 0x000000fffffff290 */ /* 0x000fe4000fffe0ff */
[----:B-1----:R-:W-:Y:S01]  /*43f0*/  VOTEU.ANY UP2, P0 ;  /* 0x0000000000ff7886 */ /* 0x002fe20000040100 */
[----:B------:R-:W-:Y:S11]  /*4400*/  PLOP3.LUT P0, PT, PT, PT, UP2, 0x80, 0x8 ;  /* 0x000000000008781c */ /* 0x000ff60003f0f028 */
[----:B------:R-:W-:Y:S02]  /*4410*/  @!UPT UIADD3 URZ, UPT, UPT, URZ, URZ, URZ ;  /* 0x000000fffffff290 */ /* 0x000fe4000fffe0ff */
[----:B--2---:R-:W-:Y:S02]  /*4420*/  @P0 SHF.R.U32.HI R0, RZ, 0x10, R9 ;  /* 0x00000010ff000819 */ /* 0x004fe40000011609 */
[----:B------:R-:W-:Y:S02]  /*4430*/  @P0 MOV R6, R8 ;  /* 0x0000000800060202 */ /* 0x000fe40000000f00 */
[----:B------:R-:W-:Y:S01]  /*4440*/  @P0 R2UR UR4, R0 ;  /* 0x00000000000402ca */ /* 0x000fe200000e0000 */
[----:B------:R-:W-:Y:S01]  /*4450*/  VIADD R0, R12, 0x90 ;  /* 0x000000900c007836 */ /* 0x000fe20000000000 */
[----:B------:R-:W-:Y:S02]  /*4460*/  @P0 LOP3.LUT R8, R9, 0xffff, RZ, 0xc0, !PT ;  /* 0x0000ffff09080812 */ /* 0x000fe400078ec0ff */
[----:B------:R-:W-:Y:S02]  /*4470*/  @P0 R2UR UR6, R6 ;  /* 0x00000000060602ca */ /* 0x000fe400000e0000 */
[----:B------:R-:W-:Y:S02]  /*4480*/  PRMT R0, RZ, 0x654, R0 ;  /* 0x00000654ff007816 */ /* 0x000fe40000000000 */
[----:B------:R-:W-:Y:S02]  /*4490*/  @P0 R2UR UR5, R8 ;  /* 0x00000000080502ca */ /* 0x000fe400000e0000 */
[----:B------:R1:W-:Y:S03]  /*44a0*/  SYNCS.ARRIVE.TRANS64.RED.A1T0 RZ, [R0+URZ], RZ ;  /* 0x000000ff00ff79a7 */ /* 0x0003e600081004ff */
[----:B------:R-:W-:Y:S04]  /*44b0*/  @UP2 UMOV UR30, UR4 ;  /* 0x00000004001e2c82 */ /* 0x000fe80008000000 */
[----:B------:R-:W-:Y:S04]  /*44c0*/  @UP2 UMOV UR14, UR6 ;  /* 0x00000006000e2c82 */ /* 0x000fe80008000000 */
[----:B------:R-:W-:Y:S01]  /*44d0*/  @UP2 UMOV UR13, UR5 ;  /* 0x00000005000d2c82 */ /* 0x000fe20008000000 */
[----:B------:R-:W-:Y:S05]  /*44e0*/  BRA.U !UP0, `(.L_x_75) ;  /* 0x0000000108a47547 */ /* 0x000fea000b800000 */
[----:B------:R-:W-:Y:S02]  /*44f0*/  UIMAD.WIDE.U32 UR18, UR13, UR51, URZ ;  /* 0x000000330d1272a5 */ /* 0x000fe4000f8e00ff */
[----:B------:R-:W-:Y:S02]  /*4500*/  UIMAD.WIDE.U32 UR26, UR14, UR48, URZ ;  /* 0x000000300e1a72a5 */ /* 0x000fe4000f8e00ff */
[----:B------:R-:W-:Y:S02]  /*4510*/  USEL UR4, UR31, UR38, !UP5 ;  /* 0x000000261f047287 */ /* 0x000fe4000e800000 */
[----:B------:R-:W-:Y:S02]  /*4520*/  USEL UR7, UR37, UR39, !UP6 ;  /* 0x0000002725077287 */ /* 0x000fe4000f000000 */
[----:B------:R-:W-:Y:S02]  /*4530*/  UIMAD.WIDE.U32 UR8, UR4, UR22, URZ ;  /* 0x00000016040872a5 */ /* 0x000fe4000f8e00ff */
[----:B------:R-:W-:Y:S01]  /*4540*/  UIMAD.WIDE.U32 UR10, UR7, UR22, URZ ;  /* 0x00000016070a72a5 */ /* 0x000fe2000f8e00ff */
[----:B------:R-:W-:Y:S02]  /*4550*/  UMOV UR5, UR19 ;  /* 0x0000001300057c82 */ /* 0x000fe40008000000 */
[----:B------:R-:W-:Y:S03]  /*4560*/  USHF.R.U32.HI UR6, URZ, UR46, UR5 ;  /* 0x0000002eff067299 */ /* 0x000fe60008011605 */
[----:B------:R-:W-:Y:S01]  /*4570*/  UMOV UR5, UR27 ;  /* 0x0000001b00057c82 */ /* 0x000fe20008000000 */
[----:B------:R-:W-:Y:S02]  /*4580*/  USEL UR6, UR13, UR6, !UP5 ;  /* 0x000000060d067287 */ /* 0x000fe4000e800000 */
[----:B------:R-:W-:Y:S03]  /*4590*/  USHF.R.U32.HI UR12, URZ, UR49, UR5 ;  /* 0x00000031ff0c7299 */ /* 0x000fe60008011605 */
[----:B------:R-:W-:Y:S02]  /*45a0*/  UMOV UR5, UR9 ;  /* 0x0000000900057c82 */ /* 0x000fe40008000000 */
[----:B------:R-:W-:Y:S03]  /*45b0*/  @UP4 USHF.R.U32.HI UR4, URZ, UR23, UR5 ;  /* 0x00000017ff044299 */ /* 0x000fe60008011605 */
[----:B------:R-:W-:Y:S01]  /*45c0*/  UMOV UR5, UR11 ;  /* 0x0000000b00057c82 */ /* 0x000fe20008000000 */
[----:B------:R-:W-:Y:S02]  /*45d0*/  UIMAD UR4, UR45, UR4, URZ ;  /* 0x000000042d0472a4 */ /* 0x000fe4000f8e02ff */
[----:B------:R-:W-:Y:S02]  /*45e0*/  @UP4 USHF.R.U32.HI UR7, URZ, UR23, UR5 ;  /* 0x00000017ff074299 */ /* 0x000fe40008011605 */
[----:B------:R-:W-:Y:S02]  /*45f0*/  UIMAD.WIDE.U32 UR10, UR6, UR22, URZ ;  /* 0x00000016060a72a5 */ /* 0x000fe4000f8e00ff */
[----:B------:R-:W-:Y:S02]  /*4600*/  USEL UR5, UR14, UR12, !UP6 ;  /* 0x0000000c0e057287 */ /* 0x000fe4000f000000 */
[----:B------:R-:W-:Y:S02]  /*4610*/  UIMAD UR8, UR45, UR7, URZ ;  /* 0x000000072d0872a4 */ /* 0x000fe4000f8e02ff */
[----:B------:R-:W-:Y:S03]  /*4620*/  UISETP.GE.AND UP0, UPT, UR6, UR4, UPT ;  /* 0x000000040600728c */ /* 0x000fe6000bf06270 */
[----:B------:R-:W-:Y:S01]  /*4630*/  UMOV UR4, UR11 ;  /* 0x0000000b00047c82 */ /* 0x000fe20008000000 */
[----:B------:R-:W-:Y:S02]  /*4640*/  UISETP.GE.OR UP0, UPT, UR5, UR8, UP0 ;  /* 0x000000080500728c */ /* 0x000fe40008706670 */
[----:B------:R-:W-:Y:S02]  /*4650*/  USHF.R.U32.HI UR4, URZ, UR23, UR4 ;  /* 0x00000017ff047299 */ /* 0x000fe40008011604 */
[----:B------:R-:W-:Y:S02]  /*4660*/  UIMAD.WIDE.U32 UR8, UR5, UR22, URZ ;  /* 0x00000016050872a5 */ /* 0x000fe4000f8e00ff */
[----:B------:R-:W-:Y:S04]  /*4670*/  USEL UR10, UR6, UR4, !UP4 ;  /* 0x00000004060a7287 */ /* 0x000fe8000e000000 */
[----:B------:R-:W-:Y:S01]  /*4680*/  UIADD3 UR11, UPT, UPT, -UR10, URZ, URZ ;  /* 0x000000ff0a0b7290 */ /* 0x000fe2000fffe1ff */
[----:B------:R-:W-:Y:S02]  /*4690*/  @!UP0 UMOV UR4, UR9 ;  /* 0x0000000900048c82 */ /* 0x000fe40008000000 */
[----:B------:R-:W-:Y:S02]  /*46a0*/  @!UP0 USHF.R.U32.HI UR4, URZ, UR23, UR4 ;  /* 0x00000017ff048299 */ /* 0x000fe40008011604 */
[----:B------:R-:W-:Y:S02]  /*46b0*/  UIMAD UR8, UR45, UR11, UR6 ;  /* 0x0000000b2d0872a4 */ /* 0x000fe4000f8e0206 */
[----:B------:R-:W-:Y:S04]  /*46c0*/  @!UP0 USEL UR4, UR5, UR4, !UP4 ;  /* 0x0000000405048287 */ /* 0x000fe8000e000000 */
[----:B------:R-:W-:Y:S02]  /*46d0*/  @!UP0 UIMAD UR7, UR7, UR8, UR4 ;  /* 0x00000008070782a4 */ /* 0x000fe4000f8e0204 */
[----:B------:R-:W-:Y:S02]  /*46e0*/  @!UP0 UIADD3 UR9, UPT, UPT, UR10, -UR4, URZ ;  /* 0x800000040a098290 */ /* 0x000fe4000fffe0ff */
[----:B------:R-:W-:Y:S02]  /*46f0*/  UIADD3 UR8, UPT, UPT, -UR6, URZ, URZ ;  /* 0x000000ff06087290 */ /* 0x000fe4000fffe1ff */
[----:B------:R-:W-:Y:S02]  /*4700*/  UIADD3 UR4, UPT, UPT, -UR5, URZ, URZ ;  /* 0x000000ff05047290 */ /* 0x000fe4000fffe1ff */
[----:B------:R-:W-:Y:S03]  /*4710*/  @!UP0 UIMAD UR6, UR9, UR45, UR5 ;  /* 0x0000002d090682a4 */ /* 0x000fe6000f8e0205 */
[----:B------:R-:W-:Y:S01]  /*4720*/  @!UP0 UMOV UR5, UR7 ;  /* 0x0000000700058c82 */ /* 0x000fe20008000000 */
[----:B------:R-:W-:Y:S02]  /*4730*/  UIMAD UR7, UR15, UR4, UR14 ;  /* 0x000000040f0772a4 */ /* 0x000fe4000f8e020e */
[----:B------:R-:W-:Y:S02]  /*4740*/  UIMAD UR4, UR50, UR8, UR13 ;  /* 0x00000008320472a4 */ /* 0x000fe4000f8e020d */
[----:B------:R-:W-:Y:S02]  /*4750*/  UIMAD UR14, UR5, UR15, UR7 ;  /* 0x0000000f050e72a4 */ /* 0x000fe4000f8e0207 */
[----:B------:R-:W-:Y:S11]  /*4760*/  UIMAD UR13, UR6, UR50, UR4 ;  /* 0x00000032060d72a4 */ /* 0x000ff6000f8e0204 */
[----:B------:R-:W-:Y:S01]  /*4770*/  @!UPT UIADD3 URZ, UPT, UPT, URZ, URZ, URZ ;  /* 0x000000fffffff290 */ /* 0x000fe2000fffe0ff */
.L_x_75:
[----:B------:R-:W2:Y:S01]  /*4780*/  @!UP3 LDCU.128 UR8, c[0x0][0xb10] ;  /* 0x00016200ff08b7ac */ /* 0x000ea20008000c00 */
[----:B------:R-:W-:Y:S01]  /*4790*/  IMAD.MOV.U32 R10, RZ, RZ, 0x1 ;  /* 0x00000001ff0a7424 */ /* 0x000fe200078e00ff */
[C---:B----4-:R-:W-:Y:S02]  /*47a0*/  ISETP.NE.U32.AND P1, PT, R4.reuse, RZ, PT ;  /* 0x000000ff0400720c */ /* 0x050fe40003f25070 */
[----:B------:R-:W-:Y:S02]  /*47b0*/  ISETP.NE.U32.AND P0, PT, R4, RZ, PT ;  /* 0x000000ff0400720c */ /* 0x000fe40003f05070 */
[C---:B------:R-:W-:Y:S01]  /*47c0*/  ISETP.NE.AND.EX P1, PT, R5.reuse, RZ, PT, P1 ;  /* 0x000000ff0500720c */ /* 0x040fe20003f25310 */
[----:B------:R-:W3:Y:S01]  /*47d0*/  @!UP3 LDCU UR5, c[0x0][0xb0c] ;  /* 0x00016180ff05b7ac */ /* 0x000ee20008000800 */
[----:B------:R-:W-:Y:S02]  /*47e0*/  ISETP.NE.AND.EX P0, PT, R5, RZ, PT, P0 ;  /* 0x000000ff0500720c */ /* 0x000fe40003f05300 */
[----:B------:R-:W-:Y:S01]  /*47f0*/  SHF.L.U32 R10, R10, 0x1f, RZ ;  /* 0x0000001f0a0a7819 */ /* 0x000fe200000006ff */
[----:B------:R-:W-:Y:S02]  /*4800*/  USHF.L.U32 UR43, UR16, 0x7, URZ ;  /* 0x00000007102b7899 */ /* 0x000fe400080006ff */
[----:B------:R-:W-:Y:S02]  /*4810*/  USHF.L.U32 UR42, UR20, 0x7, URZ ;  /* 0x00000007142a7899 */ /* 0x000fe400080006ff */
[----:B--2---:R-:W-:Y:S07]  /*4820*/  UIMAD.WIDE.U32 UR6, UR14, UR8, URZ ;  /* 0x000000080e0672a5 */ /* 0x004fee000f8e00ff */
[----:B------:R-:W-:Y:S01]  /*4830*/  @!UP3 UMOV UR4, UR7 ;  /* 0x000000070004bc82 */ /* 0x000fe20008000000 */
[----:B---3--:R-:W-:Y:S02]  /*4840*/  @!UP3 UISETP.NE.AND UP0, UPT, UR5, 0x1, UPT ;  /* 0x000000010500b88c */ /* 0x008fe4000bf05270 */
[----:B------:R-:W-:Y:S02]  /*4850*/  @!UP3 USHF.R.U32.HI UR4, URZ, UR9, UR4 ;  /* 0x00000009ff04b299 */ /* 0x000fe40008011604 */
[----:B------:R-:W-:Y:S02]  /*4860*/  UIMAD.WIDE.U32 UR6, UR13, UR11, URZ ;  /* 0x0000000b0d0672a5 */ /* 0x000fe4000f8e00ff */
[----:B------:R-:W-:Y:S02]  /*4870*/  @!UP3 USEL UR8, UR14, UR4, !UP0 ;  /* 0x000000040e08b287 */ /* 0x000fe4000c000000 */
[----:B------:R-:W-:Y:S03]  /*4880*/  @!UP3 UISETP.NE.AND UP0, UPT, UR10, 0x1, UPT ;  /* 0x000000010a00b88c */ /* 0x000fe6000bf05270 */
[----:B------:R-:W-:Y:S02]  /*4890*/  @!UP3 UMOV UR6, UR7 ;  /* 0x000000070006bc82 */ /* 0x000fe40008000000 */
[----:B------:R-:W2:Y:S02]  /*48a0*/  @!UP3 LDCU UR4, c[0x0][0xb20] ;  /* 0x00016400ff04b7ac */ /* 0x000ea40008000800 */
[----:B--2---:R-:W-:Y:S04]  /*48b0*/  @!UP3 USHF.R.U32.HI UR6, URZ, UR4, UR6 ;  /* 0x00000004ff06b299 */ /* 0x004fe80008011606 */
[----:B------:R-:W-:Y:S04]  /*48c0*/  @!UP3 USEL UR6, UR13, UR6, !UP0 ;  /* 0x000000060d06b287 */ /* 0x000fe8000c000000 */
[----:B------:R-:W-:Y:S02]  /*48d0*/  @!UP3 UIADD3 UR4, UPT, UPT, -UR8, UR6, URZ ;  /* 0x000000060804b290 */ /* 0x000fe4000fffe1ff */
[----:B------:R-:W-:Y:S02]  /*48e0*/  @!UP3 UIADD3 UR6, UPT, UPT, UR8, -UR6, URZ ;  /* 0x800000060806b290 */ /* 0x000fe4000fffe0ff */
[----:B------:R-:W-:Y:S02]  /*48f0*/  @!UP3 UIMAD UR14, UR4, UR5, UR14 ;  /* 0x00000005040eb2a4 */ /* 0x000fe4000f8e020e */
[----:B------:R-:W-:Y:S01]  /*4900*/  @!UP3 UIMAD UR13, UR6, UR10, UR13 ;  /* 0x0000000a060db2a4 */ /* 0x000fe2000f8e020d */
[----:B------:R-:W-:Y:S11]  /*4910*/  BRA.U UP1, `(.L_x_76) ;  /* 0x0000000101107547 */ /* 0x000ff6000b800000 */
[----:B------:R-:W-:Y:S04]  /*4920*/  MOV R6, UR53 ;  /* 0x0000003500067c02 */ /* 0x000fe80008000f00 */
[----:B------:R-:W-:Y:S04]  /*4930*/  SHF.L.U32 R6, R6, 0x1f, RZ ;  /* 0x0000001f06067819 */ /* 0x000fe800000006ff */
[----:B------:R-:W2:Y:S02]  /*4940*/  SYNCS.PHASECHK.TRANS64.TRYWAIT P2, [UR21+0x78], R6 ;  /* 0x00007806ff0075a7 */ /* 0x000ea40008041115 */
[----:B--2---:R-:W-:Y:S05]  /*4950*/  @!P2 BRA `(.L_x_77) ;  /* 0x000000640030a947 */ /* 0x004fea0003800000 */
.L_x_76:
[----:B------:R-:W-:Y:S05]  /*4960*/  @!P1 BRA `(.L_x_78) ;  /* 0x0000000000309947 */ /* 0x000fea0003800000 */
[----:B------:R-:W-:Y:S01]  /*4970*/  ISETP.NE.U32.AND P1, PT, R2, RZ, PT ;  /* 0x000000ff0200720c */ /* 0x000fe20003f25070 */
[----:B------:R-:W2:Y:S01]  /*4980*/  LDCU.64 UR4, c[0x0][0x358] ;  /* 0x00006b00ff0477ac */ /* 0x000ea20008000a00 */
[----:B------:R-:W-:Y:S02]  /*4990*/  IMAD.MOV.U32 R26, RZ, RZ, 0x1 ;  /* 0x00000001ff1a7424 */ /* 0x000fe400078e00ff */
[----:B------:R-:W-:Y:S11]  /*49a0*/  ISETP.NE.AND.EX P1, PT, R3, RZ, PT, P1 ;  /* 0x000000ff0300720c */ /* 0x000ff60003f25310 */
[----:B------:R-:W-:Y:S02]  /*49b0*/  @!UPT UIADD3 URZ, UPT, UPT, URZ, URZ, URZ ;  /* 0x000000fffffff290 */ /* 0x000fe4000fffe0ff */
[----:B------:R-:W3:Y:S01]  /*49c0*/  @P1 LDC.64 R8, c[0x0][0x888] ;  /* 0x00022200ff081b82 */ /* 0x000ee20000000a00 */
[----:B-1----:R-:W-:Y:S04]  /*49d0*/  @P1 IMAD R0, R4, UR36, RZ ;  /* 0x0000002404001c24 */ /* 0x002fe8000f8e02ff */
[----:B---3--:R-:W-:Y:S04]  /*49e0*/  @P1 IMAD.WIDE R8, R0, 0x4, R8 ;  /* 0x0000000400081825 */ /* 0x008fe800078e0208 */
[----:B------:R-:W-:Y:S01]  /*49f0*/  HFMA2 R0, -RZ, RZ, 0, 5.9604644775390625e-08 ;  /* 0x00000001ff007431 */ /* 0x000fe200000001ff */
[----:B--2--5:R2:W5:Y:S04]  /*4a00*/  @P1 LDG.E R27, desc[UR4][R8.64] ;  /* 0x00000004081b1981 */ /* 0x024568000c1e1900 */
[----:B------:R-:W-:Y:S01]  /*4a10*/  @!P1 PRMT R26, R0, 0x7610, R26 ;  /* 0x00007610001a9816 */ /* 0x000fe2000000001a */
[----:B--2---:R-:W3:Y:S06]  /*4a20*/  @!P1 LDC R27, c[0x0][0x880] ;  /* 0x00022000ff1b9b82 */ /* 0x004eec0000000800 */
.L_x_78:
[----:B---3-5:R-:W-:Y:S01]  /*4a30*/  @!P0 FSETP.EQ.AND P1, PT, R27, RZ, PT ;  /* 0x000000ff1b00820b */ /* 0x028fe20003f22000 */
[----:B------:R-:W-:Y:S01]  /*4a40*/  @!UPT UIADD3 URZ, UPT, UPT, URZ, URZ, URZ ;  /* 0x000000fffffff290 */ /* 0x000fe2000fffe0ff */
[----:B------:R-:W-:Y:S11]  /*4a50*/  @!P0 BRA `(.L_x_79) ;  /* 0x0000000000188947 */ /* 0x000ff60003800000 */
[----:B------:R-:W-:Y:S02]  /*4a60*/  LOP3.LUT P0, RZ, R26, 0xff, RZ, 0xc0, !PT ;  /* 0x000000ff1aff7812 */ /* 0x000fe4000780c0ff */
[----:B------:R-:W-:Y:S04]  /*4a70*/  ISETP.NE.U32.AND P1, PT, R2, RZ, PT ;  /* 0x000000ff0200720c */ /* 0x000fe80003f25070 */
[----:B------:R-:W-:Y:S04]  /*4a80*/  ISETP.NE.AND.EX P1, PT, R3, RZ, PT, P1 ;  /* 0x000000ff0300720c */ /* 0x000fe80003f25310 */
[----:B------:R-:W-:Y:S03]  /*4a90*/  PLOP3.LUT P1, PT, P1, PT, PT, 0x8, 0x80 ;  /* 0x000000000080781c */ /* 0x000fe60000f2e170 */
[----:B------:R-:W-:Y:S11]  /*4aa0*/  @P0 FSETP.EQ.AND P1, PT, R27, RZ, PT ;  /* 0x000000ff1b00020b */ /* 0x000ff60003f22000 */
[----:B------:R-:W-:Y:S02]  /*4ab0*/  @!UPT UIADD3 URZ, UPT, UPT, URZ, URZ, URZ ;  /* 0x000000fffffff290 */ /* 0x000fe4000fffe0ff */
.L_x_79:
[----:B------:R-:W2:Y:S01]  /*4ac0*/  SYNCS.PHASECHK.TRANS64.TRYWAIT P2, [UR21+0x50], R10 ;  /* 0x0000500aff0075a7 */ /* 0x000ea20008041115 */
[----:B------:R-:W-:Y:S04]  /*4ad0*/  ELECT P0, URZ, PT ;  /* 0x0000000000ff782f */ /* 0x000fe80003800000 */
[----:B------:R-:W-:Y:S11]  /*4ae0*/  PLOP3.LUT P1, PT, P1, P0, PT, 0xf2, 0x2f ;  /* 0x00000000002f781c */ /* 0x000ff60000f21e72 */
[----:B------:R-:W-:Y:S02]  /*4af0*/  @!UPT UIADD3 URZ, UPT, UPT, URZ, URZ, URZ ;  /* 0x000000fffffff290 */ /* 0x000fe4000fffe0ff */
[----:B------:R-:W-:Y:S05]  /*4b00*/  @!P1 IADD3 R8, P0, PT, R16, 0x580, RZ ;  /* 0x0000058010089810 */ /* 0x000fea0007f1e0ff */
[----:B-1----:R-:W-:Y:S01]  /*4b10*/  @!P1 IMAD.X R6, RZ, RZ, R17, P0 ;  /* 0x000000ffff069224 */ /* 0x002fe200000e0611 */
[----:B--2---:R-:W-:Y:S07]  /*4b20*/  @!P2 BRA `(.L_x_80) ;  /* 0x0000006000d4a947 */ /* 0x004fee0003800000 */
.L_x_201:
[----:B------:R-:W-:Y:S01]  /*4b30*/  @!P1 R2UR UR5, R8 ;  /* 0x00000000080592ca */ /* 0x000fe200000e0000 */
[----:B------:R-:W-:Y:S01]  /*4b40*/  VOTEU.ALL UP0, P1 ;  /* 0x0000000000ff7886 */ /* 0x000fe20000800000 */
[----:B------:R-:W-:Y:S01]  /*4b50*/  @!P1 R2UR UR4, R6 ;  /* 0x00000000060492ca */ /* 0x000fe200000e0000 */
[----:B-1----:R-:W-:Y:S01]  /*4b60*/  @!P1 IMAD.MOV.U32 R0, RZ, RZ, 0x2000 ;  /* 0x00002000ff009424 */ /* 0x002fe200078e00ff */
[----:B------:R-:W-:Y:S01]  /*4b70*/  UMOV UR8, 0x0 ;  /* 0x0000000000087882 */ /* 0x000fe20000000000 */
[----:B------:R-:W-:Y:S01]  /*4b80*/  UMOV UR9, 0x10000000 ;  /* 0x1000000000097882 */ /* 0x000fe20000000000 */
[----:B------:R-:W-:Y:S01]  /*4b90*/  @!UP0 UIADD3 UR40, UPT, UPT, UR21, 0x200, URZ ;  /* 0x0000020015288890 */ /* 0x000fe2000fffe0ff */
[----:B------:R-:W-:Y:S01]  /*4ba0*/  VOTEU.ALL UP0, P1 ;  /* 0x0000000000ff7886 */ /* 0x000fe20000800000 */
[----:B------:R-:W-:Y:S01]  /*4bb0*/  UMOV UR44, UR36 ;  /* 0x00000024002c7c82 */ /* 0x000fe20008000000 */
[----:B------:R-:W-:Y:S04]  /*4bc0*/  UPRMT UR6, UR52, 0x654, UR41 ;  /* 0x0000065434067896 */ /* 0x000fe80008000029 */
[----:B------:R-:W-:Y:S02]  /*4bd0*/  IMAD.U32 R8, RZ, RZ, UR5 ;  /* 0x00000005ff087e24 */ /* 0x000fe4000f8e00ff */
[----:B------:R-:W-:Y:S03]  /*4be0*/  IMAD.U32 R9, RZ, RZ, UR4 ;  /* 0x00000004ff097e24 */ /* 0x000fe6000f8e00ff */
[----:B------:R-:W-:Y:S02]  /*4bf0*/  @!P1 R2UR UR4, R8 ;  /* 0x00000000080492ca */ /* 0x000fe400000e0000 */
[----:B------:R-:W-:Y:S02]  /*4c00*/  @!P1 R2UR UR5, R9 ;  /* 0x00000000090592ca */ /* 0x000fe400000e0000 */
[----:B------:R-:W-:Y:S05]  /*4c10*/  @!P1 IADD3 R8, P0, PT, R16, 0x580, RZ ;  /* 0x0000058010089810 */ /* 0x000fea0007f1e0ff */
[----:B------:R-:W-:Y:S06]  /*4c20*/  @!P1 IMAD.X R6, RZ, RZ, R17, P0 ;  /* 0x000000ffff069224 */ /* 0x000fec00000e0611 */
[----:B------:R1:W-:Y:S01]  /*4c30*/  @!UP0 UTMALDG.3D [UR40], [UR4], desc[UR8] ;  /* 0x00000828040085b4 */ /* 0x0003e20008011000 */
[----:B------:R1:W-:Y:S01]  /*4c40*/  @!P1 SYNCS.ARRIVE.TRANS64.RED.A0TR RZ, [UR21+0x30], R0 ;  /* 0x00003000ffff99a7 */ /* 0x0003e20008300415 */
[----:B------:R-:W-:Y:S01]  /*4c50*/  SYNCS.ARRIVE.TRANS64.RED.A1T0 RZ, [UR6], RZ ;  /* 0x000000ffffff79a7 */ /* 0x000fe20008100406 */
[----:B------:R-:W2:Y:S02]  /*4c60*/  SYNCS.PHASECHK.TRANS64.TRYWAIT P2, [UR21+0x58], R10 ;  /* 0x0000580aff0075a7 */ /* 0x000ea40008041115 */
[----:B-12---:R-:W-:Y:S05]  /*4c70*/  @!P2 BRA `(.L_x_81) ;  /* 0x000000600098a947 */ /* 0x006fea0003800000 */
.L_x_203:
[----:B------:R-:W-:Y:S01]  /*4c80*/  @!P1 R2UR UR5, R8 ;  /* 0x00000000080592ca */ /* 0x000fe200000e0000 */
[----:B------:R-:W-:Y:S01]  /*4c90*/  VOTEU.ALL UP0, P1 ;  /* 0x0000000000ff7886 */ /* 0x000fe20000800000 */
[----:B------:R-:W-:Y:S01]  /*4ca0*/  @!P1 R2UR UR4, R6 ;  /* 0x00000000060492ca */ /* 0x000fe200000e0000 */
[----:B-1----:R-:W-:Y:S01]  /*4cb0*/  @!P1 IMAD.MOV.U32 R0, RZ, RZ, 0x2000 ;  /* 0x00002000ff009424 */ /* 0x002fe200078e00ff */
[----:B------:R-:W-:Y:S01]  /*4cc0*/  UMOV UR8, 0x0 ;  /* 0x0000000000087882 */ /* 0x000fe20000000000 */
[----:B------:R-:W-:Y:S01]  /*4cd0*/  UMOV UR9, 0x10000000 ;  /* 0x1000000000097882 */ /* 0x000fe20000000000 */
[----:B------:R-:W-:Y:S02]  /*4ce0*/  @!UP0 UIADD3 UR34, UPT, UPT, UR42, 0x10, URZ ;  /* 0x000000102a228890 */ /* 0x000fe4000fffe0ff */
[----:B------:R-:W-:Y:S01]  /*4cf0*/  @!UP0 UIADD3 UR32, UPT, UPT, UR21, 0x2200, URZ ;  /* 0x0000220015208890 */ /* 0x000fe2000fffe0ff */
[----:B------:R-:W-:Y:S01]  /*4d00*/  VOTEU.ALL UP0, P1 ;  /* 0x0000000000ff7886 */ /* 0x000fe20000800000 */
[----:B------:R-:W-:Y:S01]  /*4d10*/  UMOV UR35, UR43 ;  /* 0x0000002b00237c82 */ /* 0x000fe20008000000 */
[----:B------:R-:W-:Y:S02]  /*4d20*/  UPRMT UR7, UR52, 0x654, UR33 ;  /* 0x0000065434077896 */ /* 0x000fe40008000021 */
        /* <DEDUP_REMOVED lines=11> */
.L_x_205:
        /* <DEDUP_REMOVED lines=10> */
[----:B------:R-:W-:Y:S02]  /*4e80*/  UMOV UR28, UR36 ;  /* 0x00000024001c7c82 */ /* 0x000fe40008000000 */
[----:B------:R-:W-:Y:S01]  /*4e90*/  IMAD.U32 R8, RZ, RZ, UR5 ;  /* 0x00000005ff087e24 */ /* 0x000fe2000f8e00ff */
[----:B------:R-:W-:Y:S01]  /*4ea0*/  UPRMT UR29, UR52, 0x654, UR25 ;  /* 0x00000654341d7896 */ /* 0x000fe20008000019 */
        /* <DEDUP_REMOVED lines=10> */
.L_x_207:
        /* <DEDUP_REMOVED lines=16> */
[----:B------:R-:W-:Y:S02]  /*5050*/  SHF.L.U32 R9, RZ, 0x1f, RZ ;  /* 0x0000001fff097819 */ /* 0x000fe400000006ff */
[----:B------:R-:W-:Y:S05]  /*5060*/  @!P1 IADD3 R8, P0, PT, R16, 0x580, RZ ;  /* 0x0000058010089810 */ /* 0x000fea0007f1e0ff */
[----:B------:R-:W-:Y:S04]  /*5070*/  @!P1 IMAD.X R6, RZ, RZ, R17, P0 ;  /* 0x000000ffff069224 */ /* 0x000fe800000e0611 */
[----:B------:R1:W-:Y:S01]  /*5080*/  @!UP0 UTMALDG.3D [UR16], [UR4], desc[UR8] ;  /* 0x00000810040085b4 */ /* 0x0003e20008011000 */
[----:B------:R1:W-:Y:S01]  /*5090*/  @!P1 SYNCS.ARRIVE.TRANS64.RED.A0TR RZ, [UR21+0x48], R0 ;  /* 0x00004800ffff99a7 */ /* 0x0003e20008300415 */
[----:B------:R-:W-:Y:S01]  /*50a0*/  SYNCS.ARRIVE.TRANS64.RED.A1T0 RZ, [UR24], RZ ;  /* 0x000000ffffff79a7 */ /* 0x000fe20008100418 */
[----:B------:R-:W2:Y:S02]  /*50b0*/  SYNCS.PHASECHK.TRANS64.TRYWAIT P2, [UR21+0x50], R9 ;  /* 0x00005009ff0075a7 */ /* 0x000ea40008041115 */
[----:B-12---:R-:W-:Y:S05]  /*50c0*/  @!P2 BRA `(.L_x_84) ;  /* 0x0000005c00cca947 */ /* 0x006fea0003800000 */
.L_x_209:
[----:B------:R-:W-:Y:S01]  /*50d0*/  @!P1 R2UR UR5, R8 ;  /* 0x00000000080592ca */ /* 0x000fe200000e0000 */
[----:B------:R-:W-:Y:S01]  /*50e0*/  VOTEU.ALL UP0, P1 ;  /* 0x0000000000ff7886 */ /* 0x000fe20000800000 */
[----:B------:R-:W-:Y:S01]  /*50f0*/  @!P1 R2UR UR4, R6 ;  /* 0x00000000060492ca */ /* 0x000fe200000e0000 */
[----:B-1----:R-:W-:Y:S01]  /*5100*/  @!P1 IMAD.MOV.U32 R0, RZ, RZ, 0x2000 ;  /* 0x00002000ff009424 */ /* 0x002fe200078e00ff */
[----:B------:R-:W-:Y:S01]  /*5110*/  UMOV UR18, 0x0 ;  /* 0x0000000000127882 */ /* 0x000fe20000000000 */
[----:B------:R-:W-:Y:S01]  /*5120*/  UMOV UR19, 0x10000000 ;  /* 0x1000000000137882 */ /* 0x000fe20000000000 */
[----:B------:R-:W-:Y:S01]  /*5130*/  @!UP0 UIADD3 UR10, UPT, UPT, UR42, 0x40, URZ ;  /* 0x000000402a0a8890 */ /* 0x000fe2000fffe0ff */
[----:B------:R-:W-:Y:S01]  /*5140*/  @!P1 IADD3 R8, P0, PT, R16, 0x580, RZ ;  /* 0x0000058010089810 */ /* 0x000fe20007f1e0ff */
[----:B------:R-:W-:Y:S01]  /*5150*/  @!UP0 UIADD3 UR8, UPT, UPT, UR21, 0x200, URZ ;  /* 0x0000020015088890 */ /* 0x000fe2000fffe0ff */
[----:B------:R-:W-:Y:S01]  /*5160*/  VOTEU.ALL UP0, P1 ;  /* 0x0000000000ff7886 */ /* 0x000fe20000800000 */
[----:B------:R-:W-:Y:S01]  /*5170*/  UMOV UR9, UR41 ;  /* 0x0000002900097c82 */ /* 0x000fe20008000000 */
[----:B------:R-:W-:Y:S02]  /*5180*/  UMOV UR11, UR43 ;  /* 0x0000002b000b7c82 */ /* 0x000fe40008000000 */
[----:B------:R-:W-:Y:S01]  /*5190*/  IMAD.U32 R18, RZ, RZ, UR5 ;  /* 0x00000005ff127e24 */ /* 0x000fe2000f8e00ff */
[----:B------:R-:W-:Y:S01]  /*51a0*/  UMOV UR12, UR36 ;  /* 0x00000024000c7c82 */ /* 0x000fe20008000000 */
[----:B------:R-:W-:Y:S02]  /*51b0*/  IMAD.U32 R19, RZ, RZ, UR4 ;  /* 0x00000004ff137e24 */ /* 0x000fe4000f8e00ff */
[----:B------:R-:W-:Y:S01]  /*51c0*/  @!P1 IMAD.X R6, RZ, RZ, R17, P0 ;  /* 0x000000ffff069224 */ /* 0x000fe200000e0611 */
[----:B------:R-:W-:Y:S02]  /*51d0*/  @!P1 R2UR UR4, R18 ;  /* 0x00000000120492ca */ /* 0x000fe400000e0000 */
[----:B------:R-:W-:Y:S11]  /*51e0*/  @!P1 R2UR UR5, R19 ;  /* 0x00000000130592ca */ /* 0x000ff600000e0000 */
[----:B------:R-:W-:Y:S02]  /*51f0*/  @!UPT UIADD3 URZ, UPT, UPT, URZ, URZ, URZ ;  /* 0x000000fffffff290 */ /* 0x000fe4000fffe0ff */
[----:B------:R1:W-:Y:S01]  /*5200*/  @!UP0 UTMALDG.3D [UR8], [UR4], desc[UR18] ;  /* 0x00001208040085b4 */ /* 0x0003e20008011000 */
[----:B------:R1:W-:Y:S01]  /*5210*/  @!P1 SYNCS.ARRIVE.TRANS64.RED.A0TR RZ, [UR21+0x30], R0 ;  /* 0x00003000ffff99a7 */ /* 0x0003e20008300415 */
[----:B------:R-:W-:Y:S01]  /*5220*/  SYNCS.ARRIVE.TRANS64.RED.A1T0 RZ, [UR6], RZ ;  /* 0x000000ffffff79a7 */ /* 0x000fe20008100406 */
[----:B------:R-:W2:Y:S02]  /*5230*/  SYNCS.PHASECHK.TRANS64.TRYWAIT P2, [UR21+0x58], R9 ;  /* 0x00005809ff0075a7 */ /* 0x000ea40008041115 */
[----:B-12---:R-:W-:Y:S05]  /*5240*/  @!P2 BRA `(.L_x_85) ;  /* 0x0000005c0084a947 */ /* 0x006fea0003800000 */
.L_x_211:
        /* <DEDUP_REMOVED lines=24> */
.L_x_213:
[----:B------:R-:W-:Y:S01]  /*53d0*/  @!P1 R2UR UR5, R8 ;  /* 0x00000000080592ca */ /* 0x000fe200000e0000 */
[----:B------:R-:W-:Y:S01]  /*53e0*/  VOTEU.ALL UP0, P1 ;  /* 0x0000000000ff7886 */ /* 0x000fe20000800000 */
[----:B------:R-:W-:Y:S01]  /*53f0*/  @!P1 R2UR UR4, R6 ;  /* 0x00000000060492ca */ /* 0x000fe200000e0000 */
[----:B-1----:R-:W-:Y:S01]  /*5400*/  @!P1 IMAD.MOV.U32 R0, RZ, RZ, 0x2000 ;  /* 0x00002000ff009424 */ /* 0x002fe200078e00ff */
[----:B------:R-:W-:Y:S01]  /*5410*/  UMOV UR6, 0x0 ;  /* 0x0000000000067882 */ /* 0x000fe20000000000 */
[----:B------:R-:W-:Y:S01]  /*5420*/  UMOV UR7, 0x10000000 ;  /* 0x1000000000077882 */ /* 0x000fe20000000000 */
[----:B------:R-:W-:Y:S01]  /*5430*/  @!UP0 UIADD3 UR10, UPT, UPT, UR42, 0x60, URZ ;  /* 0x000000602a0a8890 */ /* 0x000fe2000fffe0ff */
[----:B------:R-:W-:Y:S01]  /*5440*/  VIADD R14, R14, 0x1 ;  /* 0x000000010e0e7836 */ /* 0x000fe20000000000 */
[----:B------:R-:W-:Y:S01]  /*5450*/  @!UP0 UIADD3 UR8, UPT, UPT, UR21, 0x4200, URZ ;  /* 0x0000420015088890 */ /* 0x000fe2000fffe0ff */
[----:B------:R-:W-:Y:S01]  /*5460*/  VOTEU.ALL UP0, P1 ;  /* 0x0000000000ff7886 */ /* 0x000fe20000800000 */
[----:B------:R-:W-:Y:S01]  /*5470*/  UMOV UR9, UR25 ;  /* 0x0000001900097c82 */ /* 0x000fe20008000000 */
[----:B------:R-:W-:Y:S02]  /*5480*/  UMOV UR11, UR43 ;  /* 0x0000002b000b7c82 */ /* 0x000fe40008000000 */
[----:B------:R-:W-:Y:S01]  /*5490*/  IMAD.U32 R18, RZ, RZ, UR5 ;  /* 0x00000005ff127e24 */ /* 0x000fe2000f8e00ff */
[----:B------:R-:W-:Y:S01]  /*54a0*/  UMOV UR12, UR36 ;  /* 0x00000024000c7c82 */ /* 0x000fe20008000000 */
[----:B------:R-:W-:Y:S03]  /*54b0*/  IMAD.U32 R19, RZ, RZ, UR4 ;  /* 0x00000004ff137e24 */ /* 0x000fe6000f8e00ff */
        /* <DEDUP_REMOVED lines=8> */
.L_x_215:
[----:B------:R-:W-:Y:S01]  /*5540*/  @!P1 IADD3 R6, P0, PT, R16, 0x580, RZ ;  /* 0x0000058010069810 */ /* 0x000fe20007f1e0ff */
[----:B------:R-:W-:Y:S01]  /*5550*/  VOTEU.ALL UP0, P1 ;  /* 0x0000000000ff7886 */ /* 0x000fe20000800000 */
[----:B------:R-:W-:Y:S01]  /*5560*/  UMOV UR6, 0x0 ;  /* 0x0000000000067882 */ /* 0x000fe20000000000 */
[----:B------:R-:W-:Y:S01]  /*5570*/  UMOV UR7, 0x10000000 ;  /* 0x1000000000077882 */ /* 0x000fe20000000000 */
[----:B------:R-:W-:Y:S01]  /*5580*/  @!P1 R2UR UR5, R6 ;  /* 0x00000000060592ca */ /* 0x000fe200000e0000 */
[----:B-1----:R-:W-:Y:S01]  /*5590*/  @!P1 IMAD.X R0, RZ, RZ, R17, P0 ;  /* 0x000000ffff009224 */ /* 0x002fe200000e0611 */
[----:B------:R-:W-:Y:S01]  /*55a0*/  @!UP0 UIADD3 UR10, UPT, UPT, UR42, 0x70, URZ ;  /* 0x000000702a0a8890 */ /* 0x000fe2000fffe0ff */
[----:B------:R-:W-:Y:S01]  /*55b0*/  R2UR UR18, R53 ;  /* 0x00000000351272ca */ /* 0x000fe200000e0000 */
[----:B------:R-:W-:Y:S01]  /*55c0*/  @!UP0 UIADD3 UR8, UPT, UPT, UR21, 0x6200, URZ ;  /* 0x0000620015088890 */ /* 0x000fe2000fffe0ff */
[----:B------:R-:W-:Y:S01]  /*55d0*/  R2UR UR16, R54 ;  /* 0x00000000361072ca */ /* 0x000fe200000e0000 */
[----:B------:R-:W-:Y:S01]  /*55e0*/  VOTEU.ALL UP0, P1 ;  /* 0x0000000000ff7886 */ /* 0x000fe20000800000 */
[----:B------:R-:W-:Y:S01]  /*55f0*/  @!P1 R2UR UR4, R0 ;  /* 0x00000000000492ca */ /* 0x000fe200000e0000 */
[----:B------:R-:W-:Y:S01]  /*5600*/  UMOV UR9, UR17 ;  /* 0x0000001100097c82 */ /* 0x000fe20008000000 */
[----:B------:R-:W-:Y:S01]  /*5610*/  UMOV UR11, UR43 ;  /* 0x0000002b000b7c82 */ /* 0x000fe20008000000 */
[----:B------:R-:W-:Y:S01]  /*5620*/  UMOV UR12, UR36 ;  /* 0x00000024000c7c82 */ /* 0x000fe20008000000 */
[C---:B------:R-:W-:Y:S01]  /*5630*/  ISETP.NE.AND P0, PT, R14.reuse, 0x2, PT ;  /* 0x000000020e00780c */ /* 0x040fe20003f05270 */
[----:B------:R-:W-:Y:S01]  /*5640*/  UPLOP3.LUT UP1, UPT, UPT, UPT, UPT, 0x80, 0x8 ;  /* 0x000000000008789c */ /* 0x000fe20003f2f070 */
[----:B------:R-:W-:Y:S01]  /*5650*/  IMAD.U32 R8, RZ, RZ, UR5 ;  /* 0x00000005ff087e24 */ /* 0x000fe2000f8e00ff */
[----:B------:R-:W-:Y:S01]  /*5660*/  UMOV UR36, UR30 ;  /* 0x0000001e00247c82 */ /* 0x000fe20008000000 */
[----:B------:R-:W-:Y:S01]  /*5670*/  SEL R0, RZ, 0x1, P0 ;  /* 0x00000001ff007807 */ /* 0x000fe20000000000 */
[----:B------:R-:W-:Y:S01]  /*5680*/  UIADD3 UR20, UPT, UPT, UR13, UR18, URZ ;  /* 0x000000120d147290 */ /* 0x000fe2000fffe0ff */
[----:B------:R-:W-:Y:S01]  /*5690*/  SEL R14, R14, RZ, P0 ;  /* 0x000000ff0e0e7207 */ /* 0x000fe20000000000 */
[----:B------:R-:W-:Y:S01]  /*56a0*/  UIADD3 UR16, UPT, UPT, UR14, UR16, URZ ;  /* 0x000000100e107290 */ /* 0x000fe2000fffe0ff */
[----:B------:R-:W-:Y:S01]  /*56b0*/  LOP3.LUT R13, R13, R0, RZ, 0x3c, !PT ;  /* 0x000000000d0d7212 */ /* 0x000fe200078e3cff */
[----:B------:R-:W-:Y:S01]  /*56c0*/  IMAD.U32 R9, RZ, RZ, UR4 ;  /* 0x00000004ff097e24 */ /* 0x000fe2000f8e00ff */
[----:B------:R-:W-:Y:S04]  /*56d0*/  @!P1 R2UR UR4, R8 ;  /* 0x00000000080492ca */ /* 0x000fe800000e0000 */
[----:B------:R-:W-:Y:S11]  /*56e0*/  @!P1 R2UR UR5, R9 ;  /* 0x00000000090592ca */ /* 0x000ff600000e0000 */
[----:B------:R-:W-:Y:S02]  /*56f0*/  @!UPT UIADD3 URZ, UPT, UPT, URZ, URZ, URZ ;  /* 0x000000fffffff290 */ /* 0x000fe4000fffe0ff */
[----:B------:R2:W-:Y:S01]  /*5700*/  @!UP0 UTMALDG.3D [UR8], [UR4], desc[UR6] ;  /* 0x00000608040085b4 */ /* 0x0005e20008011000 */
[----:B------:R2:W-:Y:S01]  /*5710*/  @!P1 SYNCS.ARRIVE.TRANS64.RED.A0TR RZ, [UR21+0x48], R7 ;  /* 0x00004807ffff99a7 */ /* 0x0005e20008300415 */
[----:B------:R-:W-:Y:S01]  /*5720*/  SYNCS.ARRIVE.TRANS64.RED.A1T0 RZ, [UR24], RZ ;  /* 0x000000ffffff79a7 */ /* 0x000fe20008100418 */
[----:B------:R-:W-:Y:S05]  /*5730*/  BRA.U UP2, `(.L_x_88) ;  /* 0xffffffe902f07547 */ /* 0x000fea000b83ffff */
[----:B------:R-:W1:Y:S02]  /*5740*/  SYNCS.PHASECHK.TRANS64.TRYWAIT P0, [UR21+0x50], R10 ;  /* 0x0000500aff0075a7 */ /* 0x000e640008001115 */
[----:B-1----:R-:W-:Y:S05]  /*5750*/  @!P0 BRA `(.L_x_89) ;  /* 0x0000005800888947 */ /* 0x002fea0003800000 */
.L_x_217:
[----:B------:R-:W3:Y:S02]  /*5760*/  SYNCS.PHASECHK.TRANS64.TRYWAIT P0, [UR21+0x58], R10 ;  /* 0x0000580aff0075a7 */ /* 0x000ee40008001115 */
[----:B---3--:R-:W-:Y:S05]  /*5770*/  @!P0 BRA `(.L_x_90) ;  /* 0x0000005800988947 */ /* 0x008fea0003800000 */
.L_x_219:
[----:B------:R-:W3:Y:S01]  /*5780*/  SYNCS.PHASECHK.TRANS64.TRYWAIT P0, [UR21+0x60], R10 ;  /* 0x0000600aff0075a7 */ /* 0x000ee20008001115 */
[----:B-1----:R-:W-:Y:S01]  /*5790*/  HFMA2 R0, -RZ, RZ, 0, 5.9604644775390625e-08 ;  /* 0x00000001ff007431 */ /* 0x002fe200000001ff */
[----:B---3--:R-:W-:Y:S06]  /*57a0*/  @!P0 BRA `(.L_x_91) ;  /* 0x0000005800a48947 */ /* 0x008fec0003800000 */
.L_x_221:
[----:B-1----:R-:W-:Y:S02]  /*57b0*/  MOV R2, UR21 ;  /* 0x0000001500027c02 */ /* 0x002fe40008000f00 */
[----:B------:R-:W-:-:S07]  /*57c0*/  SHF.L.U32 R0, R0, 0x1f, RZ ;  /* 0x0000001f00007819 */ /* 0x000fce00000006ff */
.L_x_92:
[----:B-1----:R1:W3:Y:S02]  /*57d0*/  SYNCS.PHASECHK.TRANS64.TRYWAIT P0, [R2+URZ+0x68], R0 ;  /* 0x00006800020075a7 */ /* 0x0022e400080011ff */
[----:B---3--:R-:W-:Y:S05]  /*57e0*/  @!P0 NANOSLEEP.SYNCS 0x989680 ;  /* 0x009896800000895d */ /* 0x008fea0003900000 */
[----:B------:R-:W3:Y:S02]  /*57f0*/  @!P0 SYNCS.PHASECHK.TRANS64 P0, [R2+URZ+0x68], R0 ;  /* 0x00006800020085a7 */ /* 0x000ee400080010ff */
[----:B--23--:R-:W-:Y:S05]  /*5800*/  @P0 EXIT ;  /* 0x000000000000094d */ /* 0x00cfea0003800000 */
[----:B------:R-:W-:Y:S05]  /*5810*/  BRA `(.L_x_92) ;  /* 0xfffffffc00ec7947 */ /* 0x000fea000383ffff */
.L_x_73:
[----:B------:R-:W-:-:S06]  /*5820*/  UISETP.GE.AND UP0, UPT, UR17, 0x4, UPT ;  /* 0x000000041100788c */ /* 0x000fcc000bf06270 */
[----:B------:R-:W-:-:S13]  /*5830*/  PLOP3.LUT P0, PT, PT, PT, UP0, 0x80, 0x8 ;  /* 0x000000000008781c */ /* 0x000fda0003f0f008 */
[----:B------:R-:W-:Y:S05]  /*5840*/  @!P0 EXIT ;  /* 0x000000000000894d */ /* 0x000fea0003800000 */
[----:B------:R-:W-:Y:S01]  /*5850*/  BAR.SYNC.DEFER_BLOCKING 0x6, 0xa0 ;  /* 0x0182800000007b1d */ /* 0x000fe20000010000 */
[C---:B------:R-:W-:Y:S01]  /*5860*/  IMAD.SHL.U32 R2, R65.reuse, 0x10, RZ ;  /* 0x0000001041027824 */ /* 0x040fe200078e00ff */
[C---:B------:R-:W-:Y:S01]  /*5870*/  LOP3.LUT R66, R65.reuse, 0x60, RZ, 0xc0, !PT ;  /* 0x0000006041427812 */ /* 0x040fe200078ec0ff */
[C---:B------:R-:W-:Y:S01]  /*5880*/  IMAD.SHL.U32 R64, R65.reuse, 0x2, RZ ;  /* 0x0000000241407824 */ /* 0x040fe200078e00ff */
[C---:B------:R-:W-:Y:S01]  /*5890*/  LOP3.LUT R63, R65.reuse, 0x2, RZ, 0xc0, !PT ;  /* 0x00000002413f7812 */ /* 0x040fe200078ec0ff */
[C---:B------:R-:W-:Y:S01]  /*58a0*/  IMAD.U32 R23, R65.reuse, 0x10000, RZ ;  /* 0x0001000041177824 */ /* 0x040fe200078e00ff */
[----:B------:R-:W-:Y:S02]  /*58b0*/  UMOV UR43, 0x400 ;  /* 0x00000400002b7882 */ /* 0x000fe40000000000 */
[----:B------:R-:W1:Y:S01]  /*58c0*/  LDC.64 R50, c[0x0][0x8b0] ;  /* 0x00022c00ff327b82 */ /* 0x000e620000000a00 */
[----:B------:R-:W-:Y:S01]  /*58d0*/  ULEA UR43, UR52, UR43, 0x18 ;  /* 0x0000002b342b7291 */ /* 0x000fe2000f8ec0ff */
[----:B------:R-:W-:Y:S01]  /*58e0*/  LOP3.LUT R3, R2, 0x60, RZ, 0xc0, !PT ;  /* 0x0000006002037812 */ /* 0x000fe200078ec0ff */
[----:B------:R-:W2:Y:S01]  /*58f0*/  LDCU.64 UR6, c[0x0][0x890] ;  /* 0x00011200ff0677ac */ /* 0x000ea20008000a00 */
[----:B------:R-:W-:Y:S01]  /*5900*/  LOP3.LUT R65, R65, 0x4, RZ, 0xc0, !PT ;  /* 0x0000000441417812 */ /* 0x000fe200078ec0ff */
[----:B------:R-:W-:Y:S01]  /*5910*/  IMAD.MOV.U32 R22, RZ, RZ, RZ ;  /* 0x000000ffff167224 */ /* 0x000fe200078e00ff */
[----:B------:R-:W-:Y:S01]  /*5920*/  LOP3.LUT R64, R3, 0xc, R64, 0xf8, !PT ;  /* 0x0000000c03407812 */ /* 0x000fe200078ef840 */
[----:B------:R-:W-:Y:S01]  /*5930*/  UIADD3 UR4, UPT, UPT, UR43, 0x200, URZ ;  /* 0x000002002b047890 */ /* 0x000fe2000fffe0ff */
[----:B------:R-:W3:Y:S01]  /*5940*/  LDC.64 R48, c[0x0][0x8a8] ;  /* 0x00022a00ff307b82 */ /* 0x000ee20000000a00 */
[----:B------:R-:W-:-:S02]  /*5950*/  LOP3.LUT R23, R23, 0x600000, RZ, 0xc0, !PT ;  /* 0x0060000017177812 */ /* 0x000fc400078ec0ff */
[----:B------:R-:W-:Y:S02]  /*5960*/  CS2R R60, SRZ ;  /* 0x00000000003c7805 */ /* 0x000fe4000001ff00 */
[----:B------:R-:W-:Y:S01]  /*5970*/  LOP3.LUT R64, R64, 0x790, R2, 0xf8, !PT ;  /* 0x0000079040407812 */ /* 0x000fe200078ef802 */
[----:B------:R-:W4:Y:S01]  /*5980*/  LDCU UR63, c[0x0][0x370] ;  /* 0x00006e00ff3f77ac */ /* 0x000f220008000800 */
[----:B------:R-:W-:Y:S02]  /*5990*/  MOV R56, UR4 ;  /* 0x0000000400387c02 */ /* 0x000fe40008000f00 */
[----:B------:R-:W-:Y:S01]  /*59a0*/  MOV R58, RZ ;  /* 0x000000ff003a7202 */ /* 0x000fe20000000f00 */
[----:B------:R-:W1:Y:S01]  /*59b0*/  LDCU.64 UR54, c[0x0][0x348] ;  /* 0x00006900ff3677ac */ /* 0x000e620008000a00 */
[----:B------:R-:W4:Y:S01]  /*59c0*/  LDS R0, [UR43+0x130] ;  /* 0x0001302bff007984 */ /* 0x000f220008000800 */
[----:B------:R-:W-:Y:S01]  /*59d0*/  IMAD R64, R64, 0x4, R56 ;  /* 0x0000000440407824 */ /* 0x000fe200078e0238 */
[----:B------:R-:W1:Y:S01]  /*59e0*/  LDCU UR42, c[0x0][0xb0c] ;  /* 0x00016180ff2a77ac */ /* 0x000e620008000800 */
[----:B--2---:R-:W-:-:S02]  /*59f0*/  IMAD.U32 R68, RZ, RZ, UR6 ;  /* 0x00000006ff447e24 */ /* 0x004fc4000f8e00ff */
[----:B------:R-:W-:Y:S01]  /*5a00*/  IMAD.U32 R67, RZ, RZ, UR7 ;  /* 0x00000007ff437e24 */ /* 0x000fe2000f8e00ff */
[----:B------:R-:W2:Y:S01]  /*5a10*/  LDCU UR39, c[0x0][0xb30] ;  /* 0x00016600ff2777ac */ /* 0x000ea20008000800 */
[--C-:B------:R-:W-:Y:S02]  /*5a20*/  IMAD R63, R63, -0x10, R64.reuse ;  /* 0xfffffff03f3f7824 */ /* 0x100fe400078e0240 */
[----:B------:R-:W-:Y:S01]  /*5a30*/  IMAD R62, R65, -0x10, R64 ;  /* 0xfffffff0413e7824 */ /* 0x000fe200078e0240 */
[----:B------:R-:W1:Y:S01]  /*5a40*/  LDCU.64 UR60, c[0x0][0x888] ;  /* 0x00011100ff3c77ac */ /* 0x000e620008000a00 */
[----:B------:R-:W1:Y:S01]  /*5a50*/  LDCU.64 UR40, c[0x0][0xb28] ;  /* 0x00016500ff2877ac */ /* 0x000e620008000a00 */
[----:B------:R-:W1:Y:S01]  /*5a60*/  LDCU.128 UR56, c[0x0][0xb10] ;  /* 0x00016200ff3877ac */ /* 0x000e620008000c00 */
[----:B------:R-:W1:Y:S01]  /*5a70*/  LDCU UR62, c[0x0][0x374] ;  /* 0x00006e80ff3e77ac */ /* 0x000e620008000800 */
[----:B------:R-:W-:Y:S01]  /*5a80*/  UMOV UR53, URZ ;  /* 0x000000ff00357c82 */ /* 0x000fe20008000000 */
[----:B------:R-:W-:Y:S01]  /*5a90*/  UMOV UR47, URZ ;  /* 0x000000ff002f7c82 */ /* 0x000fe20008000000 */
[----:B-1234-:R-:W-:-:S07]  /*5aa0*/  IADD3 R23, PT, PT, R0, R23, RZ ;  /* 0x0000001700177210 */ /* 0x01efce0007ffe0ff */
.L_x_168:
[----:B------:R-:W-:Y:S02]  /*5ab0*/  LEA R0, R58, UR43, 0x3 ;  /* 0x0000002b3a007c11 */ /* 0x000fe4000f8e18ff */
[----:B------:R-:W-:Y:S02]  /*5ac0*/  SHF.L.U32 R2, R60, 0x1f, RZ ;  /* 0x0000001f3c027819 */ /* 0x000fe400000006ff */
[----:B-1----:R-:W-:Y:S02]  /*5ad0*/  LEA R4, R58, UR43, 0x4 ;  /* 0x0000002b3a047c11 */ /* 0x002fe4000f8e20ff */
[----:B------:R-:W1:Y:S02]  /*5ae0*/  SYNCS.PHASECHK.TRANS64.TRYWAIT P0, [R0+URZ+0x80], R2 ;  /* 0x00008002000075a7 */ /* 0x000e6400080011ff */
[----:B-1-3--:R-:W-:Y:S05]  /*5af0*/  @!P0 BRA `(.L_x_93) ;  /* 0x0000005400e88947 */ /* 0x00afea0003800000 */
.L_x_222:
[----:B------:R-:W-:Y:S01]  /*5b00*/  R2UR UR7, R69 ;  /* 0x00000000450772ca */ /* 0x000fe200000e0000 */
[----:B------:R-:W2:Y:S01]  /*5b10*/  LDS.128 R4, [R4+0x110] ;  /* 0x0001100004047984 */ /* 0x000ea20000000c00 */
[----:B-1----:R-:W-:Y:S01]  /*5b20*/  VIADD R0, R0, 0x90 ;  /* 0x0000009000007836 */ /* 0x002fe20000000000 */
[----:B------:R-:W-:Y:S04]  /*5b30*/  UISETP.GE.AND UP0, UPT, UR45, 0x1, UPT ;  /* 0x000000012d00788c */ /* 0x000fe8000bf06270 */
[----:B------:R-:W-:Y:S01]  /*5b40*/  PRMT R0, RZ, 0x654, R0 ;  /* 0x00000654ff007816 */ /* 0x000fe20000000000 */
[----:B------:R-:W-:Y:S01]  /*5b50*/  @!PT LDS RZ, [RZ] ;  /* 0x00000000fffff984 */ /* 0x000fe20000000800 */
[----:B------:R-:W-:Y:S01]  /*5b60*/  @!PT LDS RZ, [RZ] ;  /* 0x00000000fffff984 */ /* 0x000fe20000000800 */
[----:B------:R-:W-:Y:S01]  /*5b70*/  @!PT LDS RZ, [RZ] ;  /* 0x00000000fffff984 */ /* 0x000fe20000000800 */
[----:B------:R-:W-:Y:S01]  /*5b80*/  @!PT LDS RZ, [RZ] ;  /* 0x00000000fffff984 */ /* 0x000fe20000000800 */
[----:B------:R1:W-:Y:S06]  /*5b90*/  MEMBAR.ALL.CTA ;  /* 0x0000000000007992 */ /* 0x0003ec0000008000 */
[----:B-1----:R-:W1:Y:S02]  /*5ba0*/  FENCE.VIEW.ASYNC.S ;  /* 0x00000000000073c6 */ /* 0x002e640000000000 */
[----:B-1----:R1:W-:Y:S01]  /*5bb0*/  SYNCS.ARRIVE.TRANS64.RED.A1T0 RZ, [R0+URZ], RZ ;  /* 0x000000ff00ff79a7 */ /* 0x0023e200081004ff */
[----:B--2---:R-:W-:Y:S11]  /*5bc0*/  LOP3.LUT P0, RZ, R6, 0x1, RZ, 0xc0, !PT ;  /* 0x0000000106ff7812 */ /* 0x004ff6000780c0ff */
[----:B------:R-:W-:Y:S02]  /*5bd0*/  @!UPT UIADD3 URZ, UPT, UPT, URZ, URZ, URZ ;  /* 0x000000fffffff290 */ /* 0x000fe4000fffe0ff */
[----:B------:R-:W-:Y:S01]  /*5be0*/  VOTEU.ANY UP1, P0 ;  /* 0x0000000000ff7886 */ /* 0x000fe20000020100 */
[----:B------:R-:W-:Y:S01]  /*5bf0*/  PLOP3.LUT P0, PT, PT, PT, UP1, 0x80, 0x8 ;  /* 0x000000000008781c */ /* 0x000fe20003f0f018 */
[----:B------:R-:W-:Y:S06]  /*5c00*/  UP2UR UR4, UPR, URZ, 0x2 ;  /* 0x00000002ff047883 */ /* 0x000fec0008000000 */
[----:B------:R-:W-:Y:S06]  /*5c10*/  IMAD.U32 R70, RZ, RZ, UR4 ;  /* 0x00000004ff467e24 */ /* 0x000fec000f8e00ff */
[----:B------:R-:W-:Y:S02]  /*5c20*/  @P0 SHF.R.U32.HI R2, RZ, 0x10, R5 ;  /* 0x00000010ff020819 */ /* 0x000fe40000011605 */
[----:B------:R-:W-:Y:S02]  /*5c30*/  @P0 MOV R3, R4 ;  /* 0x0000000400030202 */ /* 0x000fe40000000f00 */
[----:B------:R-:W-:Y:S02]  /*5c40*/  @P0 R2UR UR4, R2 ;  /* 0x00000000020402ca */ /* 0x000fe400000e0000 */
[----:B------:R-:W-:Y:S02]  /*5c50*/  @P0 LOP3.LUT R4, R5, 0xffff, RZ, 0xc0, !PT ;  /* 0x0000ffff05040812 */ /* 0x000fe400078ec0ff */
[----:B------:R-:W-:Y:S02]  /*5c60*/  @P0 R2UR UR6, R3 ;  /* 0x00000000030602ca */ /* 0x000fe400000e0000 */
[----:B------:R-:W-:Y:S07]  /*5c70*/  @P0 R2UR UR5, R4 ;  /* 0x00000000040502ca */ /* 0x000fee00000e0000 */
[----:B------:R-:W-:Y:S02]  /*5c80*/  @UP1 UMOV UR7, UR4 ;  /* 0x0000000400071c82 */ /* 0x000fe40008000000 */
[----:B------:R-:W-:Y:S02]  /*5c90*/  IMAD.U32 R69, RZ, RZ, UR7 ;  /* 0x00000007ff457e24 */ /* 0x000fe4000f8e00ff */
[----:B------:R-:W-:Y:S02]  /*5ca0*/  @UP1 UMOV UR38, UR6 ;  /* 0x0000000600261c82 */ /* 0x000fe40008000000 */
[----:B------:R-:W-:Y:S01]  /*5cb0*/  @UP1 UMOV UR37, UR5 ;  /* 0x0000000500251c82 */ /* 0x000fe20008000000 */
[----:B-1----:R-:W-:Y:S05]  /*5cc0*/  BRA.U !UP0, `(.L_x_94) ;  /* 0x0000000108cc7547 */ /* 0x002fea000b800000 */
[----:B------:R-:W1:Y:S01]  /*5cd0*/  LDCU UR12, c[0x0][0xb20] ;  /* 0x00016400ff0c77ac */ /* 0x000e620008000800 */
[----:B------:R-:W-:Y:S02]  /*5ce0*/  UIMAD.WIDE.U32 UR4, UR62, UR59, URZ ;  /* 0x0000003b3e0472a5 */ /* 0x000fe4000f8e00ff */
[----:B------:R-:W-:Y:S02]  /*5cf0*/  UIMAD.WIDE.U32 UR6, UR63, UR56, URZ ;  /* 0x000000383f0672a5 */ /* 0x000fe4000f8e00ff */
[----:B------:R-:W-:Y:S02]  /*5d00*/  UISETP.NE.AND UP0, UPT, UR58, 0x1, UPT ;  /* 0x000000013a00788c */ /* 0x000fe4000bf05270 */
[----:B------:R-:W-:Y:S02]  /*5d10*/  UIMAD.WIDE.U32 UR8, UR37, UR59, URZ ;  /* 0x0000003b250872a5 */ /* 0x000fe4000f8e00ff */
[----:B------:R-:W-:Y:S02]  /*5d20*/  UIMAD.WIDE.U32 UR10, UR38, UR56, URZ ;  /* 0x00000038260a72a5 */ /* 0x000fe4000f8e00ff */
[----:B------:R-:W-:Y:S02]  /*5d30*/  UISETP.NE.AND UP1, UPT, UR42, 0x1, UPT ;  /* 0x000000012a00788c */ /* 0x000fe4000bf25270 */
[----:B------:R-:W-:Y:S01]  /*5d40*/  UISETP.NE.AND UP2, UPT, UR45, 0x1, UPT ;  /* 0x000000012d00788c */ /* 0x000fe2000bf45270 */
[----:B------:R-:W-:Y:S02]  /*5d50*/  UMOV UR4, UR5 ;  /* 0x0000000500047c82 */ /* 0x000fe40008000000 */
[----:B-1----:R-:W-:Y:S03]  /*5d60*/  USHF.R.U32.HI UR5, URZ, UR12, UR4 ;  /* 0x0000000cff057299 */ /* 0x002fe60008011604 */
[----:B------:R-:W-:Y:S02]  /*5d70*/  UMOV UR4, UR7 ;  /* 0x0000000700047c82 */ /* 0x000fe40008000000 */
[----:B------:R-:W-:Y:S02]  /*5d80*/  USHF.R.U32.HI UR7, URZ, UR57, UR4 ;  /* 0x00000039ff077299 */ /* 0x000fe40008011604 */
[----:B------:R-:W-:Y:S02]  /*5d90*/  USEL UR4, UR62, UR5, !UP0 ;  /* 0x000000053e047287 */ /* 0x000fe4000c000000 */
[----:B------:R-:W-:Y:S01]  /*5da0*/  USEL UR7, UR63, UR7, !UP1 ;  /* 0x000000073f077287 */ /* 0x000fe2000c800000 */
[----:B------:R-:W-:Y:S01]  /*5db0*/  UMOV UR5, UR9 ;  /* 0x0000000900057c82 */ /* 0x000fe20008000000 */
[----:B------:R-:W-:Y:S02]  /*5dc0*/  UIMAD.WIDE.U32 UR8, UR4, UR40, URZ ;  /* 0x00000028040872a5 */ /* 0x000fe4000f8e00ff */
[----:B------:R-:W-:Y:S03]  /*5dd0*/  USHF.R.U32.HI UR6, URZ, UR12, UR5 ;  /* 0x0000000cff067299 */ /* 0x000fe60008011605 */
[----:B------:R-:W-:Y:S01]  /*5de0*/  UMOV UR5, UR11 ;  /* 0x0000000b00057c82 */ /* 0x000fe20008000000 */
[----:B------:R-:W-:Y:S02]  /*5df0*/  UIMAD.WIDE.U32 UR10, UR7, UR40, URZ ;  /* 0x00000028070a72a5 */ /* 0x000fe4000f8e00ff */
[----:B------:R-:W-:Y:S02]  /*5e00*/  USHF.R.U32.HI UR12, URZ, UR57, UR5 ;  /* 0x00000039ff0c7299 */ /* 0x000fe40008011605 */
[----:B------:R-:W-:Y:S01]  /*5e10*/  USEL UR6, UR37, UR6, !UP0 ;  /* 0x0000000625067287 */ /* 0x000fe2000c000000 */
[----:B------:R-:W-:Y:S02]  /*5e20*/  UMOV UR5, UR9 ;  /* 0x0000000900057c82 */ /* 0x000fe40008000000 */
[----:B------:R-:W-:Y:S01]  /*5e30*/  UMOV UR10, UR11 ;  /* 0x0000000b000a7c82 */ /* 0x000fe20008000000 */
[----:B------:R-:W-:Y:S02]  /*5e40*/  @UP2 USHF.R.U32.HI UR4, URZ, UR41, UR5 ;  /* 0x00000029ff042299 */ /* 0x000fe40008011605 */
[----:B------:R-:W-:Y:S02]  /*5e50*/  @UP2 USHF.R.U32.HI UR7, URZ, UR41, UR10 ;  /* 0x00000029ff072299 */ /* 0x000fe4000801160a */
[----:B------:R-:W-:Y:S02]  /*5e60*/  UIMAD UR4, UR45, UR4, URZ ;  /* 0x000000042d0472a4 */ /* 0x000fe4000f8e02ff */
        /* <DEDUP_REMOVED lines=8> */
[----:B------:R-:W-:Y:S02]  /*5ef0*/  USEL UR11, UR6, UR4, !UP2 ;  /* 0x00000004060b7287 */ /* 0x000fe4000d000000 */
[----:B------:R-:W-:Y:S02]  /*5f00*/  UIADD3 UR8, UPT, UPT, -UR5, URZ, URZ ;  /* 0x000000ff05087290 */ /* 0x000fe4000fffe1ff */
[----:B------:R-:W-:Y:S01]  /*5f10*/  UIADD3 UR10, UPT, UPT, -UR11, URZ, URZ ;  /* 0x000000ff0b0a7290 */ /* 0x000fe2000fffe1ff */
[----:B------:R-:W-:Y:S01]  /*5f20*/  @!UP0 UMOV UR4, UR9 ;  /* 0x0000000900048c82 */ /* 0x000fe20008000000 */
[----:B------:R-:W-:Y:S02]  /*5f30*/  UIADD3 UR9, UPT, UPT, -UR6, URZ, URZ ;  /* 0x000000ff06097290 */ /* 0x000fe4000fffe1ff */
[----:B------:R-:W-:Y:S02]  /*5f40*/  @!UP0 USHF.R.U32.HI UR4, URZ, UR41, UR4 ;  /* 0x00000029ff048299 */ /* 0x000fe40008011604 */
[----:B------:R-:W-:Y:S02]  /*5f50*/  UIMAD UR10, UR45, UR10, UR6 ;  /* 0x0000000a2d0a72a4 */ /* 0x000fe4000f8e0206 */
[----:B------:R-:W-:Y:S04]  /*5f60*/  @!UP0 USEL UR4, UR5, UR4, !UP2 ;  /* 0x0000000405048287 */ /* 0x000fe8000d000000 */
[----:B------:R-:W-:Y:S02]  /*5f70*/  @!UP0 UIMAD UR10, UR7, UR10, UR4 ;  /* 0x0000000a070a82a4 */ /* 0x000fe4000f8e0204 */
[----:B------:R-:W-:Y:S02]  /*5f80*/  @!UP0 UIADD3 UR11, UPT, UPT, UR11, -UR4, URZ ;  /* 0x800000040b0b8290 */ /* 0x000fe4000fffe0ff */
[----:B------:R-:W-:Y:S02]  /*5f90*/  UIMAD UR7, UR42, UR8, UR38 ;  /* 0x000000082a0772a4 */ /* 0x000fe4000f8e0226 */
[----:B------:R-:W-:Y:S02]  /*5fa0*/  @!UP0 UIMAD UR6, UR11, UR45, UR5 ;  /* 0x0000002d0b0682a4 */ /* 0x000fe4000f8e0205 */
[----:B------:R-:W-:Y:S01]  /*5fb0*/  UIMAD UR4, UR58, UR9, UR37 ;  /* 0x000000093a0472a4 */ /* 0x000fe2000f8e0225 */
[----:B------:R-:W-:Y:S02]  /*5fc0*/  @!UP0 UMOV UR5, UR10 ;  /* 0x0000000a00058c82 */ /* 0x000fe40008000000 */
[----:B------:R-:W-:Y:S02]  /*5fd0*/  UIMAD UR38, UR5, UR42, UR7 ;  /* 0x0000002a052672a4 */ /* 0x000fe4000f8e0207 */
[----:B------:R-:W-:Y:S11]  /*5fe0*/  UIMAD UR37, UR6, UR58, UR4 ;  /* 0x0000003a062572a4 */ /* 0x000ff6000f8e0204 */
[----:B------:R-:W-:Y:S01]  /*5ff0*/  @!UPT UIADD3 URZ, UPT, UPT, URZ, URZ, URZ ;  /* 0x000000fffffff290 */ /* 0x000fe2000fffe0ff */
.L_x_94:
[----:B------:R-:W-:Y:S01]  /*6000*/  UISETP.NE.AND UP0, UPT, UR39, 0x1, UPT ;  /* 0x000000012700788c */ /* 0x000fe2000bf05270 */
[----:B------:R-:W-:Y:S01]  /*6010*/  LOP3.LUT P0, RZ, R56, 0x1b0, RZ, 0xc0, !PT ;  /* 0x000001b038ff7812 */ /* 0x000fe2000780c0ff */
[----:B------:R-:W-:Y:S01]  /*6020*/  USHF.L.U32 UR50, UR16, 0x7, URZ ;  /* 0x0000000710327899 */ /* 0x000fe200080006ff */
[----:B------:R-:W-:Y:S01]  /*6030*/  BSSY.RECONVERGENT B6, `(.L_x_95) ;  /* 0x0000034000067945 */ /* 0x000fe20003800200 */
[----:B------:R-:W-:Y:S01]  /*6040*/  USHF.L.U32 UR49, UR20, 0x7, URZ ;  /* 0x0000000714317899 */ /* 0x000fe200080006ff */
[----:B------:R-:W-:Y:S06]  /*6050*/  IADD3 R58, PT, PT, R58, 0x1, RZ ;  /* 0x000000013a3a7810 */ /* 0x000fec0007ffe0ff */
[----:B------:R-:W1:Y:S01]  /*6060*/  @!UP0 LDCU.128 UR12, c[0x0][0xb10] ;  /* 0x00016200ff0c87ac */ /* 0x000e620008000c00 */
[----:B------:R-:W2:Y:S01]  /*6070*/  @!UP0 LDCU UR5, c[0x0][0xb0c] ;  /* 0x00016180ff0587ac */ /* 0x000ea20008000800 */
[----:B------:R-:W3:Y:S01]  /*6080*/  @!UP0 LDCU UR10, c[0x0][0xb20] ;  /* 0x00016400ff0a87ac */ /* 0x000ee20008000800 */
[----:B-1----:R-:W-:Y:S02]  /*6090*/  UIMAD.WIDE.U32 UR8, UR38, UR12, URZ ;  /* 0x0000000c260872a5 */ /* 0x002fe4000f8e00ff */
[----:B------:R-:W-:Y:S02]  /*60a0*/  UIMAD.WIDE.U32 UR6, UR37, UR15, URZ ;  /* 0x0000000f250672a5 */ /* 0x000fe4000f8e00ff */
[----:B------:R-:W-:Y:S03]  /*60b0*/  @!UP0 UISETP.NE.AND UP1, UPT, UR14, 0x1, UPT ;  /* 0x000000010e00888c */ /* 0x000fe6000bf25270 */
[----:B------:R-:W-:Y:S01]  /*60c0*/  @!UP0 UMOV UR4, UR9 ;  /* 0x0000000900048c82 */ /* 0x000fe20008000000 */
[----:B--2---:R-:W-:Y:S02]  /*60d0*/  @!UP0 UISETP.NE.AND UP2, UPT, UR5, 0x1, UPT ;  /* 0x000000010500888c */ /* 0x004fe4000bf45270 */
[----:B------:R-:W-:Y:S01]  /*60e0*/  @!UP0 USHF.R.U32.HI UR4, URZ, UR13, UR4 ;  /* 0x0000000dff048299 */ /* 0x000fe20008011604 */
[----:B------:R-:W-:Y:S02]  /*60f0*/  @!UP0 UMOV UR6, UR7 ;  /* 0x0000000700068c82 */ /* 0x000fe40008000000 */
[----:B---3--:R-:W-:Y:S02]  /*6100*/  @!UP0 USHF.R.U32.HI UR6, URZ, UR10, UR6 ;  /* 0x0000000aff068299 */ /* 0x008fe40008011606 */
[----:B------:R-:W-:Y:S02]  /*6110*/  @!UP0 USEL UR7, UR38, UR4, !UP2 ;  /* 0x0000000426078287 */ /* 0x000fe4000d000000 */
[----:B------:R-:W-:Y:S04]  /*6120*/  @!UP0 USEL UR6, UR37, UR6, !UP1 ;  /* 0x0000000625068287 */ /* 0x000fe8000c800000 */
[----:B------:R-:W-:Y:S02]  /*6130*/  @!UP0 UIADD3 UR4, UPT, UPT, -UR7, UR6, URZ ;  /* 0x0000000607048290 */ /* 0x000fe4000fffe1ff */
[----:B------:R-:W-:Y:S02]  /*6140*/  @!UP0 UIADD3 UR6, UPT, UPT, UR7, -UR6, URZ ;  /* 0x8000000607068290 */ /* 0x000fe4000fffe0ff */
[----:B------:R-:W-:Y:S02]  /*6150*/  @!UP0 UIMAD UR38, UR4, UR5, UR38 ;  /* 0x00000005042682a4 */ /* 0x000fe4000f8e0226 */
[----:B------:R-:W-:Y:S01]  /*6160*/  @!UP0 UIMAD UR37, UR6, UR14, UR37 ;  /* 0x0000000e062582a4 */ /* 0x000fe2000f8e0225 */
[----:B------:R-:W-:Y:S11]  /*6170*/  @!P0 BRA `(.L_x_96) ;  /* 0x00000000007c8947 */ /* 0x000ff60003800000 */
[----:B------:R-:W1:Y:S01]  /*6180*/  LDCU.64 UR8, c[0x4][0x80] ;  /* 0x01001000ff0877ac */ /* 0x000e620008000a00 */
[----:B------:R-:W-:Y:S01]  /*6190*/  MOV R2, 0x0 ;  /* 0x0000000000027802 */ /* 0x000fe20000000f00 */
[----:B------:R-:W-:Y:S02]  /*61a0*/  HFMA2 R12, -RZ, RZ, 0, 5.9604644775390625e-08 ;  /* 0x00000001ff0c7431 */ /* 0x000fe400000001ff */
[----:B------:R-:W-:Y:S01]  /*61b0*/  IMAD.MOV.U32 R8, RZ, RZ, 0x70 ;  /* 0x00000070ff087424 */ /* 0x000fe200078e00ff */
[----:B------:R2:W3:Y:S01]  /*61c0*/  LDC.64 R14, c[0x4][R2] ;  /* 0x01000000020e7b82 */ /* 0x0004e20000000a00 */
[----:B------:R-:W4:Y:S01]  /*61d0*/  LDCU.64 UR6, c[0x4][0x88] ;  /* 0x01001100ff0677ac */ /* 0x000f220008000a00 */
[----:B------:R-:W-:Y:S01]  /*61e0*/  IMAD.MOV.U32 R13, RZ, RZ, RZ ;  /* 0x000000ffff0d7224 */ /* 0x000fe200078e00ff */
[----:B------:R-:W2:Y:S01]  /*61f0*/  LDCU.64 UR4, c[0x4][0x8] ;  /* 0x01000100ff0477ac */ /* 0x000ea20008000a00 */
[----:B-1----:R-:W-:Y:S01]  /*6200*/  MOV R5, UR9 ;  /* 0x0000000900057c02 */ /* 0x002fe20008000f00 */
[----:B------:R-:W-:Y:S01]  /*6210*/  IMAD.U32 R4, RZ, RZ, UR8 ;  /* 0x00000008ff047e24 */ /* 0x000fe2000f8e00ff */
[----:B----4-:R-:W-:Y:S01]  /*6220*/  MOV R7, UR7 ;  /* 0x0000000700077c02 */ /* 0x010fe20008000f00 */
[----:B------:R-:W-:Y:S01]  /*6230*/  IMAD.U32 R6, RZ, RZ, UR6 ;  /* 0x00000006ff067e24 */ /* 0x000fe2000f8e00ff */
[----:B--2---:R-:W-:Y:S01]  /*6240*/  MOV R11, UR5 ;  /* 0x00000005000b7c02 */ /* 0x004fe20008000f00 */
[----:B------:R-:W-:Y:S02]  /*6250*/  IMAD.U32 R10, RZ, RZ, UR4 ;  /* 0x00000004ff0a7e24 */ /* 0x000fe4000f8e00ff */
[----:B------:R-:W-:Y:S07]  /*6260*/  LEPC R20, `(.L_x_97) ;  /* 0x000000001014794e */ /* 0x000fee0000000000 */
[----:B---3-5:R-:W-:Y:S05]  /*6270*/  CALL.ABS.NOINC R14 ;  /* 0x000000000e007343 */ /* 0x028fea0003c00000 */
.L_x_97:
[----:B------:R-:W1:Y:S01]  /*6280*/  LDCU.64 UR8, c[0x4][0x80] ;  /* 0x01001000ff0877ac */ /* 0x000e620008000a00 */
[----:B------:R-:W2:Y:S01]  /*6290*/  LDC.64 R2, c[0x4][R2] ;  /* 0x0100000002027b82 */ /* 0x000ea20000000a00 */
[----:B------:R-:W-:Y:S02]  /*62a0*/  HFMA2 R12, -RZ, RZ, 0, 5.9604644775390625e-08 ;  /* 0x00000001ff0c7431 */ /* 0x000fe400000001ff */
[----:B------:R-:W-:Y:S02]  /*62b0*/  IMAD.MOV.U32 R8, RZ, RZ, 0x70 ;  /* 0x00000070ff087424 */ /* 0x000fe400078e00ff */
[----:B------:R-:W-:Y:S01]  /*62c0*/  IMAD.MOV.U32 R13, RZ, RZ, RZ ;  /* 0x000000ffff0d7224 */ /* 0x000fe200078e00ff */
[----:B------:R-:W3:Y:S01]  /*62d0*/  LDCU.64 UR6, c[0x4][0x88] ;  /* 0x01001100ff0677ac */ /* 0x000ee20008000a00 */
[----:B------:R-:W4:Y:S01]  /*62e0*/  LDCU.64 UR4, c[0x4][0x8] ;  /* 0x01000100ff0477ac */ /* 0x000f220008000a00 */
[----:B-1----:R-:W-:Y:S02]  /*62f0*/  MOV R4, UR8 ;  /* 0x0000000800047c02 */ /* 0x002fe40008000f00 */
[----:B------:R-:W-:Y:S02]  /*6300*/  MOV R5, UR9 ;  /* 0x0000000900057c02 */ /* 0x000fe40008000f00 */
[----:B---3--:R-:W-:Y:S01]  /*6310*/  MOV R7, UR7 ;  /* 0x0000000700077c02 */ /* 0x008fe20008000f00 */
[----:B------:R-:W-:Y:S01]  /*6320*/  IMAD.U32 R6, RZ, RZ, UR6 ;  /* 0x00000006ff067e24 */ /* 0x000fe2000f8e00ff */
[----:B----4-:R-:W-:Y:S01]  /*6330*/  MOV R11, UR5 ;  /* 0x00000005000b7c02 */ /* 0x010fe20008000f00 */
[----:B------:R-:W-:Y:S02]  /*6340*/  IMAD.U32 R10, RZ, RZ, UR4 ;  /* 0x00000004ff0a7e24 */ /* 0x000fe4000f8e00ff */
[----:B------:R-:W-:Y:S07]  /*6350*/  LEPC R20, `(.L_x_96) ;  /* 0x000000001014794e */ /* 0x000fee0000000000 */
[----:B--2---:R-:W-:Y:S05]  /*6360*/  CALL.ABS.NOINC R2 ;  /* 0x0000000002007343 */ /* 0x004fea0003c00000 */
.L_x_96:
[----:B------:R-:W-:Y:S05]  /*6370*/  BSYNC.RECONVERGENT B6 ;  /* 0x0000000000067941 */ /* 0x000fea0003800200 */
.L_x_95:
[----:B------:R-:W-:Y:S02]  /*6380*/  R2UR UR6, R55 ;  /* 0x00000000370672ca */ /* 0x000fe400000e0000 */
[----:B------:R-:W-:Y:S02]  /*6390*/  R2UR UR5, R68 ;  /* 0x00000000440572ca */ /* 0x000fe400000e0000 */
[----:B------:R-:W-:Y:S02]  /*63a0*/  R2UR UR4, R67 ;  /* 0x00000000430472ca */ /* 0x000fe400000e0000 */
[----:B------:R-:W-:Y:S02]  /*63b0*/  ISETP.NE.U32.AND P4, PT, R50, RZ, PT ;  /* 0x000000ff3200720c */ /* 0x000fe40003f85070 */
[----:B------:R-:W-:Y:S02]  /*63c0*/  ISETP.NE.U32.AND P2, PT, RZ, UR60, PT ;  /* 0x0000003cff007c0c */ /* 0x000fe4000bf45070 */
[----:B------:R-:W-:Y:S02]  /*63d0*/  ISETP.NE.AND.EX P4, PT, R51, RZ, PT, P4 ;  /* 0x000000ff3300720c */ /* 0x000fe40003f85340 */
[----:B------:R-:W-:Y:S01]  /*63e0*/  ISETP.NE.AND.EX P2, PT, RZ, UR61, PT, P2 ;  /* 0x0000003dff007c0c */ /* 0x000fe2000bf45320 */
[----:B------:R-:W-:Y:S02]  /*63f0*/  UISETP.NE.AND UP2, UPT, UR6, URZ, UPT ;  /* 0x000000ff0600728c */ /* 0x000fe4000bf45270 */
[----:B------:R-:W-:Y:S04]  /*6400*/  UISETP.NE.U32.AND UP0, UPT, UR5, URZ, UPT ;  /* 0x000000ff0500728c */ /* 0x000fe8000bf05070 */
[----:B------:R-:W-:Y:S01]  /*6410*/  UISETP.NE.AND.EX UP1, UPT, UR4, URZ, UPT, UP0 ;  /* 0x000000ff0400728c */ /* 0x000fe2000bf25300 */
[----:B------:R-:W-:Y:S01]  /*6420*/  PLOP3.LUT P1, PT, PT, PT, UP2, 0x80, 0x8 ;  /* 0x000000000008781c */ /* 0x000fe20003f2f028 */
[----:B------:R-:W-:Y:S03]  /*6430*/  UPLOP3.LUT UP0, UPT, UPT, UPT, UPT, 0x40, 0x4 ;  /* 0x000000000004789c */ /* 0x000fe60003f0e870 */
[----:B------:R-:W-:Y:S06]  /*6440*/  @UP2 UPLOP3.LUT UP0, UPT, UPT, UPT, UP1, 0x80, 0x8 ;  /* 0x000000000008289c */ /* 0x000fec0003f0f010 */
[----:B------:R-:W-:Y:S01]  /*6450*/  PLOP3.LUT P0, PT, PT, PT, UP0, 0x80, 0x8 ;  /* 0x000000000008781c */ /* 0x000fe20003f0f008 */
[----:B------:R-:W-:Y:S01]  /*6460*/  @!UPT UIADD3 URZ, UPT, UPT, URZ, URZ, URZ ;  /* 0x000000fffffff290 */ /* 0x000fe2000fffe0ff */
[----:B------:R-:W-:Y:S11]  /*6470*/  BRA.U !UP1, `(.L_x_98) ;  /* 0x0000000109407547 */ /* 0x000ff6000b800000 */
[----:B------:R-:W-:Y:S01]  /*6480*/  UISETP.NE.U32.AND UP0, UPT, UR60, URZ, UPT ;  /* 0x000000ff3c00728c */ /* 0x000fe2000bf05070 */
[----:B------:R-:W-:Y:S01]  /*6490*/  R2UR UR6, R68 ;  /* 0x00000000440672ca */ /* 0x000fe200000e0000 */
[----:B------:R-:W1:Y:S01]  /*64a0*/  LDCU.64 UR8, c[0x0][0x358] ;  /* 0x00006b00ff0877ac */ /* 0x000e620008000a00 */
[----:B------:R-:W-:Y:S02]  /*64b0*/  HFMA2 R26, -RZ, RZ, 0, 5.9604644775390625e-08 ;  /* 0x00000001ff1a7431 */ /* 0x000fe400000001ff */
[----:B------:R-:W-:Y:S01]  /*64c0*/  IMAD.MOV.U32 R0, RZ, RZ, 0x1 ;  /* 0x00000001ff007424 */ /* 0x000fe200078e00ff */
[----:B------:R-:W-:Y:S06]  /*64d0*/  UISETP.NE.AND.EX UP0, UPT, UR61, URZ, UPT, UP0 ;  /* 0x000000ff3d00728c */ /* 0x000fec000bf05300 */
[----:B------:R-:W-:Y:S05]  /*64e0*/  PLOP3.LUT P3, PT, PT, PT, UP0, 0x80, 0x8 ;  /* 0x000000000008781c */ /* 0x000fea0003f6f008 */
[----:B------:R-:W2:Y:S01]  /*64f0*/  @UP0 LDCU.64 UR4, c[0x0][0x888] ;  /* 0x00011100ff0407ac */ /* 0x000ea20008000a00 */
[----:B------:R-:W-:Y:S07]  /*6500*/  @UP0 UIMAD UR6, UR36, UR6, URZ ;  /* 0x00000006240602a4 */ /* 0x000fee000f8e02ff */
[----:B------:R-:W-:Y:S01]  /*6510*/  @!P3 PRMT R26, R0, 0x7610, R26 ;  /* 0x00007610001ab816 */ /* 0x000fe2000000001a */
[----:B--2---:R-:W-:Y:S06]  /*6520*/  @UP0 UIMAD.WIDE UR4, UR6, 0x4, UR4 ;  /* 0x00000004060408a5 */ /* 0x004fec000f8e0204 */
[----:B------:R-:W-:Y:S02]  /*6530*/  IMAD.U32 R2, RZ, RZ, UR4 ;  /* 0x00000004ff027e24 */ /* 0x000fe4000f8e00ff */
[----:B------:R-:W-:Y:S03]  /*6540*/  IMAD.U32 R3, RZ, RZ, UR5 ;  /* 0x00000005ff037e24 */ /* 0x000fe6000f8e00ff */
[----:B------:R-:W2:Y:S02]  /*6550*/  @!UP0 LDCU UR4, c[0x0][0x880] ;  /* 0x00011000ff0487ac */ /* 0x000ea40008000800 */
[----:B-1---5:R1:W5:Y:S02]  /*6560*/  @P3 LDG.E R27, desc[UR8][R2.64] ;  /* 0x00000008021b3981 */ /* 0x022364000c1e1900 */
[----:B-12---:R-:W-:Y:S02]  /*6570*/  @!P3 MOV R27, UR4 ;  /* 0x00000004001bbc02 */ /* 0x006fe40008000f00 */
.L_x_98:
[----:B------:R-:W-:Y:S05]  /*6580*/  @!P4 BRA `(.L_x_99) ;  /* 0x000000000024c947 */ /* 0x000fea0003800000 */
[----:B------:R-:W-:Y:S01]  /*6590*/  ISETP.NE.U32.AND P3, PT, R48, RZ, PT ;  /* 0x000000ff3000720c */ /* 0x000fe20003f65070 */
[----:B------:R-:W1:Y:S03]  /*65a0*/  LDCU.64 UR4, c[0x0][0x358] ;  /* 0x00006b00ff0477ac */ /* 0x000e660008000a00 */
[----:B------:R-:W-:Y:S11]  /*65b0*/  ISETP.NE.AND.EX P3, PT, R49, RZ, PT, P3 ;  /* 0x000000ff3100720c */ /* 0x000ff60003f65330 */
[----:B------:R-:W-:Y:S02]  /*65c0*/  @!UPT UIADD3 URZ, UPT, UPT, URZ, URZ, URZ ;  /* 0x000000fffffff290 */ /* 0x000fe4000fffe0ff */
[----:B------:R-:W2:Y:S01]  /*65d0*/  @P3 LDC.64 R2, c[0x0][0x8a8] ;  /* 0x00022a00ff023b82 */ /* 0x000ea20000000a00 */
[----:B------:R-:W-:Y:S04]  /*65e0*/  @P3 IMAD R0, R50, UR36, RZ ;  /* 0x0000002432003c24 */ /* 0x000fe8000f8e02ff */
[----:B--2---:R-:W-:Y:S05]  /*65f0*/  @P3 IMAD.WIDE R2, R0, 0x4, R2 ;  /* 0x0000000400023825 */ /* 0x004fea00078e0202 */
[----:B-1---5:R1:W5:Y:S02]  /*6600*/  @P3 LDG.E R24, desc[UR4][R2.64] ;  /* 0x0000000402183981 */ /* 0x022364000c1e1900 */
[----:B-1----:R-:W2:Y:S02]  /*6610*/  @!P3 LDC R24, c[0x0][0x8a0] ;  /* 0x00022800ff18bb82 */ /* 0x002ea40000000800 */
.L_x_99:
[----:B-----5:R-:W-:Y:S01]  /*6620*/  FSETP.NEU.AND P3, PT, R27, RZ, PT ;  /* 0x000000ff1b00720b */ /* 0x020fe20003f6d000 */
[----:B------:R-:W-:Y:S01]  /*6630*/  BSSY B1, `(.L_x_100) ;  /* 0x0000038000017945 */ /* 0x000fe20003800000 */
[----:B------:R-:W-:Y:S01]  /*6640*/  SEL R3, RZ, 0xffffffff, P2 ;  /* 0xffffffffff037807 */ /* 0x000fe20001000000 */
[----:B------:R-:W-:Y:S01]  /*6650*/  IMAD.MOV.U32 R74, RZ, RZ, 0x1 ;  /* 0x00000001ff4a7424 */ /* 0x000fe200078e00ff */
[----:B------:R-:W-:Y:S01]  /*6660*/  @P1 LOP3.LUT P2, RZ, R26, 0xff, RZ, 0xc0, !PT ;  /* 0x000000ff1aff1812 */ /* 0x000fe2000784c0ff */
[C---:B------:R-:W-:Y:S01]  /*6670*/  IMAD R25, R22.reuse, 0x80, R23 ;  /* 0x0000008016197824 */ /* 0x040fe200078e0217 */
[----:B------:R-:W-:Y:S01]  /*6680*/  @P1 SEL R0, RZ, 0xffffffff, P3 ;  /* 0xffffffffff001807 */ /* 0x000fe20001800000 */
[----:B------:R-:W-:Y:S01]  /*6690*/  IMAD R59, R65, -0x10, R63 ;  /* 0xfffffff0413b7824 */ /* 0x000fe200078e023f */
[----:B------:R-:W-:Y:S01]  /*66a0*/  LEA R72, R22, UR43, 0x3 ;  /* 0x0000002b16487c11 */ /* 0x000fe2000f8e18ff */
[----:B------:R-:W-:Y:S01]  /*66b0*/  IMAD.MOV.U32 R73, RZ, RZ, RZ ;  /* 0x000000ffff497224 */ /* 0x000fe200078e00ff */
[C---:B------:R-:W-:Y:S02]  /*66c0*/  @P0 SEL R0, R3.reuse, R0, !P2 ;  /* 0x0000000003000207 */ /* 0x040fe40005000000 */
[----:B------:R-:W-:Y:S02]  /*66d0*/  CS2R R46, SRZ ;  /* 0x00000000002e7805 */ /* 0x000fe4000001ff00 */
[----:B------:R-:W-:Y:S02]  /*66e0*/  PLOP3.LUT P2, PT, PT, PT, UP1, 0x80, 0x8 ;  /* 0x000000000008781c */ /* 0x000fe40003f4f018 */
[----:B------:R-:W-:Y:S02]  /*66f0*/  CS2R R44, SRZ ;  /* 0x00000000002c7805 */ /* 0x000fe4000001ff00 */
[----:B------:R-:W-:Y:S02]  /*6700*/  @P1 LOP3.LUT R0, R0, 0x1, RZ, 0xc0, !PT ;  /* 0x0000000100001812 */ /* 0x000fe400078ec0ff */
[----:B------:R-:W-:Y:S02]  /*6710*/  CS2R R42, SRZ ;  /* 0x00000000002a7805 */ /* 0x000fe4000001ff00 */
[----:B------:R-:W-:Y:S02]  /*6720*/  LOP3.LUT P4, R57, R26, 0xff, RZ, 0xc0, !PT ;  /* 0x000000ff1a397812 */ /* 0x000fe4000788c0ff */
[----:B------:R-:W-:Y:S02]  /*6730*/  CS2R R40, SRZ ;  /* 0x0000000000287805 */ /* 0x000fe4000001ff00 */
[----:B------:R-:W-:Y:S02]  /*6740*/  ISETP.NE.U32.OR P5, PT, R0, 0x1, !P1 ;  /* 0x000000010000780c */ /* 0x000fe40004fa5470 */
[----:B------:R-:W-:Y:S02]  /*6750*/  CS2R R38, SRZ ;  /* 0x0000000000267805 */ /* 0x000fe4000001ff00 */
[----:B------:R-:W-:Y:S02]  /*6760*/  SEL R2, RZ, 0xffffffff, P3 ;  /* 0xffffffffff027807 */ /* 0x000fe40001800000 */
[----:B------:R-:W-:Y:S02]  /*6770*/  CS2R R36, SRZ ;  /* 0x0000000000247805 */ /* 0x000fe4000001ff00 */
[----:B------:R-:W-:Y:S02]  /*6780*/  P2R R71, PR, RZ, 0x20 ;  /* 0x00000020ff477803 */ /* 0x000fe40000000000 */
[----:B------:R-:W-:Y:S02]  /*6790*/  CS2R R34, SRZ ;  /* 0x0000000000227805 */ /* 0x000fe4000001ff00 */
[----:B------:R-:W-:Y:S02]  /*67a0*/  CS2R R32, SRZ ;  /* 0x0000000000207805 */ /* 0x000fe4000001ff00 */
[----:B------:R-:W-:Y:S04]  /*67b0*/  @P2 SEL R2, R3, R2, !P4 ;  /* 0x0000000203022207 */ /* 0x000fe80006000000 */
[----:B------:R-:W-:Y:S02]  /*67c0*/  LOP3.LUT R2, R2, 0x1, RZ, 0xc0, !PT ;  /* 0x0000000102027812 */ /* 0x000fe400078ec0ff */
[----:B------:R-:W-:Y:S02]  /*67d0*/  @P5 SHF.L.U32 R0, RZ, 0x1f, RZ ;  /* 0x0000001fff005819 */ /* 0x000fe400000006ff */
[----:B------:R-:W-:Y:S02]  /*67e0*/  ISETP.NE.U32.AND P2, PT, R2, 0x1, PT ;  /* 0x000000010200780c */ /* 0x000fe40003f45070 */
[----:B------:R1:W3:Y:S02]  /*67f0*/  @P5 SYNCS.PHASECHK.TRANS64.TRYWAIT P1, [UR43+0x30], R0 ;  /* 0x00003000ff0055a7 */ /* 0x0002e4000802112b */
[----:B------:R-:W-:Y:S02]  /*6800*/  P2R R75, PR, RZ, 0x4 ;  /* 0x00000004ff4b7803 */ /* 0x000fe40000000000 */
[----:B-1----:R-:W-:Y:S04]  /*6810*/  SHF.L.U32 R0, R61, 0x1f, RZ ;  /* 0x0000001f3d007819 */ /* 0x002fe800000006ff */
[----:B------:R1:W4:Y:S01]  /*6820*/  SYNCS.PHASECHK.TRANS64.TRYWAIT P0, [R72+URZ+0xa0], R0 ;  /* 0x0000a000480075a7 */ /* 0x00032200080011ff */
[----:B---3--:R-:W-:Y:S01]  /*6830*/  @P5 SEL R74, RZ, 0x1, !P1 ;  /* 0x00000001ff4a5807 */ /* 0x008fe20004800000 */
[----:B-1----:R-:W-:Y:S06]  /*6840*/  @!P5 BRA `(.L_x_101) ;  /* 0x000000000058d947 */ /* 0x002fec0003800000 */
[----:B------:R-:W-:Y:S01]  /*6850*/  IMAD.MOV.U32 R46, RZ, RZ, RZ ;  /* 0x000000ffff2e7224 */ /* 0x000fe200078e00ff */
[----:B------:R-:W-:Y:S01]  /*6860*/  ISETP.NE.AND P1, PT, R74, RZ, PT ;  /* 0x000000ff4a00720c */ /* 0x000fe20003f25270 */
[----:B------:R-:W-:Y:S01]  /*6870*/  BSSY B0, `(.L_x_102) ;  /* 0x000000c000007945 */ /* 0x000fe20003800000 */
[----:B------:R-:W-:Y:S02]  /*6880*/  CS2R R34, SRZ ;  /* 0x0000000000227805 */ /* 0x000fe4000001ff00 */
[----:B------:R-:W-:Y:S02]  /*6890*/  CS2R R32, SRZ ;  /* 0x0000000000207805 */ /* 0x000fe4000001ff00 */
[----:B------:R-:W-:Y:S02]  /*68a0*/  CS2R R38, SRZ ;  /* 0x0000000000267805 */ /* 0x000fe4000001ff00 */
[----:B------:R-:W-:Y:S02]  /*68b0*/  CS2R R36, SRZ ;  /* 0x0000000000247805 */ /* 0x000fe4000001ff00 */
[----:B------:R-:W-:Y:S02]  /*68c0*/  CS2R R42, SRZ ;  /* 0x00000000002a7805 */ /* 0x000fe4000001ff00 */
[----:B------:R-:W-:Y:S02]  /*68d0*/  CS2R R40, SRZ ;  /* 0x0000000000287805 */ /* 0x000fe4000001ff00 */
[----:B------:R-:W-:Y:S01]  /*68e0*/  CS2R R44, SRZ ;  /* 0x00000000002c7805 */ /* 0x000fe2000001ff00 */
[----:B------:R-:W-:Y:S06]  /*68f0*/  @P1 BRA `(.L_x_103) ;  /* 0x00000000000c1947 */ /* 0x000fec0003800000 */
[----:B------:R-:W-:Y:S04]  /*6900*/  SHF.L.U32 R3, RZ, 0x1f, RZ ;  /* 0x0000001fff037819 */ /* 0x000fe800000006ff */
[----:B------:R-:W1:Y:S02]  /*6910*/  SYNCS.PHASECHK.TRANS64.TRYWAIT P1, [UR43+0x30], R3 ;  /* 0x00003003ff0075a7 */ /* 0x000e64000802112b */
[----:B-1----:R-:W-:Y:S05]  /*6920*/  @!P1 BRA `(.L_x_104) ;  /* 0x0000004800709947 */ /* 0x002fea0003800000 */
.L_x_103:
[----:B------:R-:W-:Y:S05]  /*6930*/  BSYNC B0 ;  /* 0x0000000000007941 */ /* 0x000fea0003800000 */
.L_x_102:
[----:B------:R-:W-:Y:S01]  /*6940*/  ISETP.NE.AND P1, PT, R75, RZ, PT ;  /* 0x000000ff4b00720c */ /* 0x000fe20003f25270 */
[----:B------:R-:W-:Y:S11]  /*6950*/  HFMA2 R73, -RZ, RZ, 0, 5.9604644775390625e-08 ;  /* 0x00000001ff497431 */ /* 0x000ff600000001ff */
[----:B------:R-:W-:Y:S01]  /*6960*/  @!UPT UIADD3 URZ, UPT, UPT, URZ, URZ, URZ ;  /* 0x000000fffffff290 */ /* 0x000fe2000fffe0ff */
[----:B------:R3:W1:Y:S04]  /*6970*/  @P1 LDS.128 R32, [R64] ;  /* 0x0000000040201984 */ /* 0x0006680000000c00 */
[----:B------:R3:W1:Y:S04]  /*6980*/  @P1 LDS.128 R36, [R63+0x10] ;  /* 0x000010003f241984 */ /* 0x0006680000000c00 */
[----:B------:R3:W1:Y:S04]  /*6990*/  @P1 LDS.128 R40, [R62+0x20] ;  /* 0x000020003e281984 */ /* 0x0006680000000c00 */
[----:B------:R3:W1:Y:S02]  /*69a0*/  @P1 LDS.128 R44, [R59+0x30] ;  /* 0x000030003b2c1984 */ /* 0x0006640000000c00 */
.L_x_101:
[----:B------:R-:W-:Y:S05]  /*69b0*/  BSYNC B1 ;  /* 0x0000000000017941 */ /* 0x000fea0003800000 */
.L_x_100:
[----:B-1----:R-:W-:Y:S04]  /*69c0*/  SHF.R.U32.HI R2, RZ, 0x15, R25 ;  /* 0x00000015ff027819 */ /* 0x002fe80000011619 */
[----:B------:R-:W-:Y:S01]  /*69d0*/  LOP3.LUT P1, RZ, R2, 0x3, R52, 0x48, !PT ;  /* 0x0000000302ff7812 */ /* 0x000fe20007824834 */
[----:B------:R-:W-:Y:S01]  /*69e0*/  @!UPT UIADD3 URZ, UPT, UPT, URZ, URZ, URZ ;  /* 0x000000fffffff290 */ /* 0x000fe2000fffe0ff */
[----:B----4-:R-:W-:Y:S11]  /*69f0*/  @P0 BRA `(.L_x_105) ;  /* 0x0000000000080947 */ /* 0x010ff60003800000 */
[----:B------:R-:W1:Y:S02]  /*6a00*/  SYNCS.PHASECHK.TRANS64.TRYWAIT P0, [R72+URZ+0xa0], R0 ;  /* 0x0000a000480075a7 */ /* 0x000e6400080011ff */
[----:B-1----:R-:W-:Y:S05]  /*6a10*/  @!P0 BRA `(.L_x_106) ;  /* 0x00000048004c8947 */ /* 0x002fea0003800000 */
.L_x_105:
[----:B------:R-:W-:Y:S05]  /*6a20*/  @!P1 BRA `(.L_x_107) ;  /* 0x0000000000409947 */ /* 0x000fea0003800000 */
[----:B------:R-:W4:Y:S01]  /*6a30*/  LDCU.64 UR8, c[0x4][0x70] ;  /* 0x01000e00ff0877ac */ /* 0x000f220008000a00 */
[----:B------:R-:W-:Y:S01]  /*6a40*/  MOV R3, 0x0 ;  /* 0x0000000000037802 */ /* 0x000fe20000000f00 */
[----:B------:R-:W-:Y:S02]  /*6a50*/  HFMA2 R12, -RZ, RZ, 0, 5.9604644775390625e-08 ;  /* 0x00000001ff0c7431 */ /* 0x000fe400000001ff */
[----:B------:R-:W-:Y:S02]  /*6a60*/  IMAD.MOV.U32 R8, RZ, RZ, 0x192 ;  /* 0x00000192ff087424 */ /* 0x000fe400078e00ff */
[----:B------:R-:W-:Y:S01]  /*6a70*/  IMAD.MOV.U32 R13, RZ, RZ, RZ ;  /* 0x000000ffff0d7224 */ /* 0x000fe200078e00ff */
[----:B------:R-:W5:Y:S01]  /*6a80*/  LDCU.64 UR6, c[0x4][0x78] ;  /* 0x01000f00ff0677ac */ /* 0x000f620008000a00 */
[----:B------:R-:W1:Y:S01]  /*6a90*/  LDC.64 R2, c[0x4][R3] ;  /* 0x0100000003027b82 */ /* 0x000e620000000a00 */
[----:B------:R-:W2:Y:S01]  /*6aa0*/  LDCU.64 UR4, c[0x4][0x10] ;  /* 0x01000200ff0477ac */ /* 0x000ea20008000a00 */
[----:B----4-:R-:W-:Y:S01]  /*6ab0*/  MOV R5, UR9 ;  /* 0x0000000900057c02 */ /* 0x010fe20008000f00 */
[----:B------:R-:W-:Y:S01]  /*6ac0*/  IMAD.U32 R4, RZ, RZ, UR8 ;  /* 0x00000008ff047e24 */ /* 0x000fe2000f8e00ff */
[----:B-----5:R-:W-:Y:S01]  /*6ad0*/  MOV R7, UR7 ;  /* 0x0000000700077c02 */ /* 0x020fe20008000f00 */
[----:B------:R-:W-:Y:S01]  /*6ae0*/  IMAD.U32 R6, RZ, RZ, UR6 ;  /* 0x00000006ff067e24 */ /* 0x000fe2000f8e00ff */
[----:B--2---:R-:W-:Y:S01]  /*6af0*/  MOV R11, UR5 ;  /* 0x00000005000b7c02 */ /* 0x004fe20008000f00 */
[----:B------:R-:W-:Y:S02]  /*6b00*/  IMAD.U32 R10, RZ, RZ, UR4 ;  /* 0x00000004ff0a7e24 */ /* 0x000fe4000f8e00ff */
[----:B------:R-:W-:Y:S07]  /*6b10*/  LEPC R20, `(.L_x_107) ;  /* 0x000000001014794e */ /* 0x000fee0000000000 */
[----:B-1-3--:R-:W-:Y:S05]  /*6b20*/  CALL.ABS.NOINC R2 ;  /* 0x0000000002007343 */ /* 0x00afea0003c00000 */
.L_x_107:
[----:B------:R-:W-:Y:S05]  /*6b30*/  WARPSYNC.ALL ;  /* 0x0000000000007948 */ /* 0x000fea0003800000 */
[----:B------:R-:W-:Y:S01]  /*6b40*/  R2UR UR4, R25 ;  /* 0x00000000190472ca */ /* 0x000fe200000e0000 */
[----:B------:R-:W-:Y:S01]  /*6b50*/  BSSY.RECONVERGENT B0, `(.L_x_108) ;  /* 0x0000039000007945 */ /* 0x000fe20003800200 */
[----:B------:R-:W-:Y:S11]  /*6b60*/  ISETP.NE.AND P0, PT, R66, RZ, PT ;  /* 0x000000ff4200720c */ /* 0x000ff60003f05270 */
[----:B------:R-:W1:Y:S02]  /*6b70*/  LDTM.x16 R4, tmem[UR4] ;  /* 0x00000004000479ee */ /* 0x000e640008240000 */
[C---:B-12---:R-:W-:Y:S01]  /*6b80*/  FMUL R0, R24.reuse, R4 ;  /* 0x0000000418007220 */ /* 0x046fe20000400000 */
[C---:B------:R-:W-:Y:S01]  /*6b90*/  FMUL R2, R24.reuse, R5 ;  /* 0x0000000518027220 */ /* 0x040fe20000400000 */
[C---:B------:R-:W-:Y:S01]  /*6ba0*/  FMUL R3, R24.reuse, R6 ;  /* 0x0000000618037220 */ /* 0x040fe20000400000 */
[C---:B------:R-:W-:Y:S01]  /*6bb0*/  FMUL R7, R24.reuse, R7 ;  /* 0x0000000718077220 */ /* 0x040fe20000400000 */
[C---:B------:R-:W-:Y:S01]  /*6bc0*/  FFMA R28, R27.reuse, R32, R0 ;  /* 0x000000201b1c7223 */ /* 0x040fe20000000000 */
        /* <DEDUP_REMOVED lines=10> */
[----:B------:R1:W-:Y:S01]  /*6c70*/  STS.128 [R64], R28 ;  /* 0x0000001c40007388 */ /* 0x0003e20000000c00 */
        /* <DEDUP_REMOVED lines=8> */
[----:B------:R1:W-:Y:S01]  /*6d00*/  STS.128 [R63+0x10], R4 ;  /* 0x000010043f007388 */ /* 0x0003e20000000c00 */
[C---:B------:R-:W-:Y:S01]  /*6d10*/  FMUL R13, R24.reuse, R17 ;  /* 0x00000011180d7220 */ /* 0x040fe20000400000 */
[C---:B------:R-:W-:Y:S01]  /*6d20*/  FFMA R10, R27.reuse, R42, R10 ;  /* 0x0000002a1b0a7223 */ /* 0x040fe2000000000a */
[C---:B------:R-:W-:Y:S01]  /*6d30*/  FMUL R14, R24.reuse, R18 ;  /* 0x00000012180e7220 */ /* 0x040fe20000400000 */
[C---:B------:R-:W-:Y:S01]  /*6d40*/  FFMA R11, R27.reuse, R43, R15 ;  /* 0x0000002b1b0b7223 */ /* 0x040fe2000000000f */
[----:B------:R-:W-:Y:S01]  /*6d50*/  FMUL R19, R24, R19 ;  /* 0x0000001318137220 */ /* 0x000fe20000400000 */
[C---:B------:R-:W-:Y:S01]  /*6d60*/  FFMA R12, R27.reuse, R44, R12 ;  /* 0x0000002c1b0c7223 */ /* 0x040fe2000000000c */
[C---:B------:R-:W-:Y:S01]  /*6d70*/  FFMA R13, R27.reuse, R45, R13 ;  /* 0x0000002d1b0d7223 */ /* 0x040fe2000000000d */
[C---:B------:R-:W-:Y:S01]  /*6d80*/  FFMA R14, R27.reuse, R46, R14 ;  /* 0x0000002e1b0e7223 */ /* 0x040fe2000000000e */
[----:B------:R1:W-:Y:S01]  /*6d90*/  STS.128 [R62+0x20], R8 ;  /* 0x000020083e007388 */ /* 0x0003e20000000c00 */
[----:B------:R-:W-:Y:S05]  /*6da0*/  FFMA R15, R27, R47, R19 ;  /* 0x0000002f1b0f7223 */ /* 0x000fea0000000013 */
[----:B------:R1:W-:Y:S01]  /*6db0*/  STS.128 [R59+0x30], R12 ;  /* 0x0000300c3b007388 */ /* 0x0003e20000000c00 */
[----:B------:R-:W-:Y:S01]  /*6dc0*/  @!PT LDS RZ, [RZ] ;  /* 0x00000000fffff984 */ /* 0x000fe20000000800 */
[----:B------:R-:W-:Y:S01]  /*6dd0*/  @!PT LDS RZ, [RZ] ;  /* 0x00000000fffff984 */ /* 0x000fe20000000800 */
[----:B------:R-:W-:Y:S01]  /*6de0*/  @!PT LDS RZ, [RZ] ;  /* 0x00000000fffff984 */ /* 0x000fe20000000800 */
[----:B------:R-:W-:Y:S01]  /*6df0*/  @!PT LDS RZ, [RZ] ;  /* 0x00000000fffff984 */ /* 0x000fe20000000800 */
[----:B------:R2:W-:Y:S06]  /*6e00*/  MEMBAR.ALL.CTA ;  /* 0x0000000000007992 */ /* 0x0005ec0000008000 */
[----:B--2---:R-:W2:Y:S02]  /*6e10*/  FENCE.VIEW.ASYNC.S ;  /* 0x00000000000073c6 */ /* 0x004ea40000000000 */
[----:B--2---:R-:W-:Y:S06]  /*6e20*/  BAR.SYNC.DEFER_BLOCKING 0x1, 0x80 ;  /* 0x0042000000007b1d */ /* 0x004fec0000010000 */
[----:B------:R-:W-:Y:S05]  /*6e30*/  @P0 BRA `(.L_x_109) ;  /* 0x0000000000280947 */ /* 0x000fea0003800000 */
[----:B------:R-:W-:Y:S01]  /*6e40*/  UIADD3 UR4, UPT, UPT, UR43, 0x200, URZ ;  /* 0x000002002b047890 */ /* 0x000fe2000fffe0ff */
[----:B------:R-:W-:Y:S05]  /*6e50*/  UMOV UR51, UR36 ;  /* 0x0000002400337c82 */ /* 0x000fea0008000000 */
[----:B------:R-:W-:Y:S01]  /*6e60*/  MOV R56, UR4 ;  /* 0x0000000400387c02 */ /* 0x000fe20008000f00 */
[----:B------:R-:W-:Y:S03]  /*6e70*/  UIADD3 UR4, UP0, UPT, UR54, 0x680, URZ ;  /* 0x0000068036047890 */ /* 0x000fe6000ff1e0ff */
[----:B------:R-:W-:Y:S01]  /*6e80*/  R2UR UR48, R56 ;  /* 0x00000000383072ca */ /* 0x000fe200000e0000 */
[----:B------:R-:W-:Y:S11]  /*6e90*/  UIADD3.X UR5, UPT, UPT, URZ, UR55, URZ, UP0, !UPT ;  /* 0x00000037ff057290 */ /* 0x000ff600087fe4ff */
[----:B------:R-:W-:Y:S01]  /*6ea0*/  @!UPT UIADD3 URZ, UPT, UPT, URZ, URZ, URZ ;  /* 0x000000fffffff290 */ /* 0x000fe2000fffe0ff */
[----:B------:R2:W-:Y:S01]  /*6eb0*/  UTMASTG.3D [UR48], [UR4] ;  /* 0x00000030040073b5 */ /* 0x0005e20008010000 */
[----:B------:R0:W-:Y:S01]  /*6ec0*/  UTMACMDFLUSH ;  /* 0x00000000000079b7 */ /* 0x0001e20000000000 */
[----:B--2---:R-:W-:Y:S04]  /*6ed0*/  DEPBAR.LE SB0, 0x1 ;  /* 0x000080400000791a */ /* 0x004fe80000000000 */
.L_x_109:
[----:B------:R-:W-:Y:S05]  /*6ee0*/  BSYNC.RECONVERGENT B0 ;  /* 0x0000000000007941 */ /* 0x000fea0003800200 */
.L_x_108:
[----:B------:R-:W-:Y:S01]  /*6ef0*/  BAR.SYNC.DEFER_BLOCKING 0x1, 0x80 ;  /* 0x0042000000007b1d */ /* 0x000fe20000010000 */
[----:B------:R-:W-:Y:S01]  /*6f00*/  ISETP.NE.AND P1, PT, R71, RZ, PT ;  /* 0x000000ff4700720c */ /* 0x000fe20003f25270 */
[----:B------:R-:W-:Y:S01]  /*6f10*/  UISETP.NE.AND UP0, UPT, UR53, URZ, UPT ;  /* 0x000000ff3500728c */ /* 0x000fe2000bf05270 */
[----:B------:R-:W-:Y:S11]  /*6f20*/  LEA R2, R73, UR43, 0x3 ;  /* 0x0000002b49027c11 */ /* 0x000ff6000f8e18ff */
[----:B------:R-:W-:Y:S01]  /*6f30*/  @P1 SHF.L.U32 R3, RZ, 0x1f, RZ ;  /* 0x0000001fff031819 */ /* 0x000fe200000006ff */
[----:B------:R-:W-:Y:S06]  /*6f40*/  BRA.U !UP0, `(.L_x_110) ;  /* 0x0000000108247547 */ /* 0x000fec000b800000 */
[----:B-1----:R-:W-:Y:S01]  /*6f50*/  IMAD.U32 R4, RZ, RZ, UR47 ;  /* 0x0000002fff047e24 */ /* 0x002fe2000f8e00ff */
[----:B------:R-:W-:Y:S01]  /*6f60*/  MOV R0, UR52 ;  /* 0x0000003400007c02 */ /* 0x000fe20008000f00 */
[----:B------:R-:W-:Y:S03]  /*6f70*/  UIADD3 UR4, UPT, UPT, UR47, 0x1, URZ ;  /* 0x000000012f047890 */ /* 0x000fe6000fffe0ff */
[----:B------:R-:W-:Y:S01]  /*6f80*/  @P1 LEA R4, R4, UR43, 0x3 ;  /* 0x0000002b04041c11 */ /* 0x000fe2000f8e18ff */
[----:B------:R-:W-:Y:S04]  /*6f90*/  UISETP.NE.AND UP0, UPT, UR4, 0x4, UPT ;  /* 0x000000040400788c */ /* 0x000fe8000bf05270 */
[----:B------:R-:W-:Y:S01]  /*6fa0*/  @P1 VIADD R4, R4, 0x50 ;  /* 0x0000005004041836 */ /* 0x000fe20000000000 */
[----:B------:R-:W-:Y:S04]  /*6fb0*/  USEL UR47, UR4, URZ, UP0 ;  /* 0x000000ff042f7287 */ /* 0x000fe80008000000 */
[----:B------:R-:W-:Y:S04]  /*6fc0*/  @P1 PRMT R0, R0, 0x654, R4 ;  /* 0x0000065400001816 */ /* 0x000fe80000000004 */
[----:B------:R2:W-:Y:S04]  /*6fd0*/  @P1 SYNCS.ARRIVE.TRANS64.RED.A1T0 RZ, [R0+URZ], RZ ;  /* 0x000000ff00ff19a7 */ /* 0x0005e800081004ff */
.L_x_110:
[----:B------:R-:W4:Y:S01]  /*6fe0*/  @P1 SYNCS.PHASECHK.TRANS64.TRYWAIT P0, [R2+URZ+0x30], R3 ;  /* 0x00003003020015a7 */ /* 0x000f2200080011ff */
[----:B------:R-:W-:Y:S01]  /*6ff0*/  BSSY B1, `(.L_x_111) ;  /* 0x0000016000017945 */ /* 0x000fe20003800000 */
[----:B----4-:R-:W-:Y:S03]  /*7000*/  @P1 SEL R74, RZ, 0x1, !P0 ;  /* 0x00000001ff4a1807 */ /* 0x010fe60004000000 */
[----:B------:R-:W-:Y:S05]  /*7010*/  @!P1 BRA `(.L_x_112) ;  /* 0x00000000004c9947 */ /* 0x000fea0003800000 */
[----:B------:R-:W-:Y:S01]  /*7020*/  ISETP.NE.AND P0, PT, R74, RZ, PT ;  /* 0x000000ff4a00720c */ /* 0x000fe20003f05270 */
[----:B------:R-:W-:Y:S01]  /*7030*/  BSSY B0, `(.L_x_113) ;  /* 0x000000b000007945 */ /* 0x000fe20003800000 */
[----:B------:R-:W-:Y:S11]  /*7040*/  ISETP.NE.AND P1, PT, R75, RZ, PT ;  /* 0x000000ff4b00720c */ /* 0x000ff60003f25270 */
[----:B------:R-:W-:Y:S02]  /*7050*/  @!UPT UIADD3 URZ, UPT, UPT, URZ, URZ, URZ ;  /* 0x000000fffffff290 */ /* 0x000fe4000fffe0ff */
[C---:B-1----:R-:W-:Y:S01]  /*7060*/  @P1 IMAD R6, R73.reuse, 0x2000, R64 ;  /* 0x0000200049061824 */ /* 0x042fe200078e0240 */
[C---:B------:R-:W-:Y:S01]  /*7070*/  @P1 LEA R4, R73.reuse, R62, 0xd ;  /* 0x0000003e49041211 */ /* 0x040fe200078e68ff */
[C---:B------:R-:W-:Y:S02]  /*7080*/  @P1 IMAD R5, R73.reuse, 0x2000, R63 ;  /* 0x0000200049051824 */ /* 0x040fe400078e023f */
[----:B------:R-:W-:Y:S01]  /*7090*/  @P1 IMAD R3, R73, 0x2000, R59 ;  /* 0x0000200049031824 */ /* 0x000fe200078e023b */
[----:B------:R-:W-:Y:S06]  /*70a0*/  @P0 BRA `(.L_x_114) ;  /* 0x00000000000c0947 */ /* 0x000fec0003800000 */
[----:B--2---:R-:W-:Y:S04]  /*70b0*/  SHF.L.U32 R0, RZ, 0x1f, RZ ;  /* 0x0000001fff007819 */ /* 0x004fe800000006ff */
[----:B------:R-:W1:Y:S02]  /*70c0*/  SYNCS.PHASECHK.TRANS64.TRYWAIT P0, [R2+URZ+0x30], R0 ;  /* 0x00003000020075a7 */ /* 0x000e6400080011ff */
[----:B-1----:R-:W-:Y:S05]  /*70d0*/  @!P0 BRA `(.L_x_115) ;  /* 0x0000004000b08947 */ /* 0x002fea0003800000 */
.L_x_114:
[----:B------:R-:W-:Y:S05]  /*70e0*/  BSYNC B0 ;  /* 0x0000000000007941 */ /* 0x000fea0003800000 */
.L_x_113:
[----:B------:R-:W-:Y:S02]  /*70f0*/  ISETP.NE.AND P0, PT, R75, RZ, PT ;  /* 0x000000ff4b00720c */ /* 0x000fe40003f05270 */
[----:B------:R-:W-:Y:S11]  /*7100*/  IADD3 R73, PT, PT, R73, 0x1, RZ ;  /* 0x0000000149497810 */ /* 0x000ff60007ffe0ff */
[----:B------:R4:W1:Y:S04]  /*7110*/  @P0 LDS.128 R32, [R6] ;  /* 0x0000000006200984 */ /* 0x0008680000000c00 */
[----:B------:R4:W1:Y:S04]  /*7120*/  @P0 LDS.128 R36, [R5+0x10] ;  /* 0x0000100005240984 */ /* 0x0008680000000c00 */
[----:B------:R4:W1:Y:S04]  /*7130*/  @P0 LDS.128 R40, [R4+0x20] ;  /* 0x0000200004280984 */ /* 0x0008680000000c00 */
[----:B------:R4:W1:Y:S02]  /*7140*/  @P0 LDS.128 R44, [R3+0x30] ;  /* 0x00003000032c0984 */ /* 0x0008640000000c00 */
.L_x_112:
[----:B------:R-:W-:Y:S05]  /*7150*/  BSYNC B1 ;  /* 0x0000000000017941 */ /* 0x000fea0003800000 */
.L_x_111:
[----:B-12---:R-:W-:Y:S05]  /*7160*/  VIADD R0, R25, 0x10 ;  /* 0x0000001019007836 */ /* 0x006fea0000000000 */
[----:B------:R-:W-:Y:S04]  /*7170*/  SHF.R.U32.HI R0, RZ, 0x15, R0 ;  /* 0x00000015ff007819 */ /* 0x000fe80000011600 */
[----:B------:R-:W-:Y:S11]  /*7180*/  LOP3.LUT P0, RZ, R0, 0x3, R52, 0x48, !PT ;  /* 0x0000000300ff7812 */ /* 0x000ff60007804834 */
[----:B------:R-:W-:Y:S02]  /*7190*/  @!UPT UIADD3 URZ, UPT, UPT, URZ, URZ, URZ ;  /* 0x000000fffffff290 */ /* 0x000fe4000fffe0ff */
[----:B------:R-:W-:Y:S05]  /*71a0*/  @!P0 BRA `(.L_x_116) ;  /* 0x0000000000408947 */ /* 0x000fea0003800000 */
[----:B------:R-:W1:Y:S01]  /*71b0*/  LDCU.64 UR8, c[0x4][0x70] ;  /* 0x01000e00ff0877ac */ /* 0x000e620008000a00 */
[----:B----4-:R-:W-:Y:S01]  /*71c0*/  MOV R3, 0x0 ;  /* 0x0000000000037802 */ /* 0x010fe20000000f00 */
[----:B------:R-:W-:Y:S02]  /*71d0*/  HFMA2 R12, -RZ, RZ, 0, 5.9604644775390625e-08 ;  /* 0x00000001ff0c7431 */ /* 0x000fe400000001ff */
[----:B------:R-:W-:Y:S02]  /*71e0*/  IMAD.MOV.U32 R8, RZ, RZ, 0x192 ;  /* 0x00000192ff087424 */ /* 0x000fe400078e00ff */
[----:B------:R-:W-:Y:S01]  /*71f0*/  IMAD.MOV.U32 R13, RZ, RZ, RZ ;  /* 0x000000ffff0d7224 */ /* 0x000fe200078e00ff */
[----:B------:R-:W2:Y:S01]  /*7200*/  LDCU.64 UR6, c[0x4][0x78] ;  /* 0x01000f00ff0677ac */ /* 0x000ea20008000a00 */
[----:B------:R-:W4:Y:S01]  /*7210*/  LDC.64 R2, c[0x4][R3] ;  /* 0x0100000003027b82 */ /* 0x000f220000000a00 */
[----:B------:R-:W5:Y:S01]  /*7220*/  LDCU.64 UR4, c[0x4][0x10] ;  /* 0x01000200ff0477ac */ /* 0x000f620008000a00 */
[----:B-1----:R-:W-:Y:S01]  /*7230*/  MOV R5, UR9 ;  /* 0x0000000900057c02 */ /* 0x002fe20008000f00 */
[----:B------:R-:W-:Y:S01]  /*7240*/  IMAD.U32 R4, RZ, RZ, UR8 ;  /* 0x00000008ff047e24 */ /* 0x000fe2000f8e00ff */
[----:B--2---:R-:W-:Y:S01]  /*7250*/  MOV R7, UR7 ;  /* 0x0000000700077c02 */ /* 0x004fe20008000f00 */
[----:B------:R-:W-:Y:S01]  /*7260*/  IMAD.U32 R6, RZ, RZ, UR6 ;  /* 0x00000006ff067e24 */ /* 0x000fe2000f8e00ff */
[----:B-----5:R-:W-:Y:S01]  /*7270*/  MOV R11, UR5 ;  /* 0x00000005000b7c02 */ /* 0x020fe20008000f00 */
[----:B------:R-:W-:Y:S02]  /*7280*/  IMAD.U32 R10, RZ, RZ, UR4 ;  /* 0x00000004ff0a7e24 */ /* 0x000fe4000f8e00ff */
[----:B------:R-:W-:Y:S07]  /*7290*/  LEPC R20, `(.L_x_116) ;  /* 0x000000001014794e */ /* 0x000fee0000000000 */
[----:B---34-:R-:W-:Y:S05]  /*72a0*/  CALL.ABS.NOINC R2 ;  /* 0x0000000002007343 */ /* 0x018fea0003c00000 */
.L_x_116:
[----:B------:R-:W-:Y:S05]  /*72b0*/  WARPSYNC.ALL ;  /* 0x0000000000007948 */ /* 0x000fea0003800000 */
[----:B------:R-:W-:Y:S01]  /*72c0*/  R2UR UR4, R25 ;  /* 0x00000000190472ca */ /* 0x000fe200000e0000 */
[----:B------:R-:W-:Y:S01]  /*72d0*/  BSSY.RECONVERGENT B0, `(.L_x_117) ;  /* 0x0000040000007945 */ /* 0x000fe20003800200 */
[----:B------:R-:W-:Y:S02]  /*72e0*/  ISETP.NE.AND P6, PT, R71, RZ, PT ;  /* 0x000000ff4700720c */ /* 0x000fe40003fc5270 */
[----:B------:R-:W-:Y:S02]  /*72f0*/  ISETP.NE.AND P0, PT, R66, RZ, PT ;  /* 0x000000ff4200720c */ /* 0x000fe40003f05270 */
[----:B------:R-:W-:Y:S07]  /*7300*/  MOV R20, UR47 ;  /* 0x0000002f00147c02 */ /* 0x000fee0008000f00 */
[----:B----4-:R-:W1:Y:S02]  /*7310*/  LDTM.x16 R4, tmem[UR4+0x10] ;  /* 0x00001004000479ee */ /* 0x010e640008240000 */
[----:B------:R-:W-:Y:S01]  /*7320*/  @P6 LEA R20, R20, UR43, 0x3 ;  /* 0x0000002b14146c11 */ /* 0x000fe2000f8e18ff */
[C---:B-1----:R-:W-:Y:S01]  /*7330*/  FMUL R0, R24.reuse, R4 ;  /* 0x0000000418007220 */ /* 0x042fe20000400000 */
        /* <DEDUP_REMOVED lines=33> */
[----:B------:R-:W-:Y:S01]  /*7550*/  FFMA R15, R27, R47, R19 ;  /* 0x0000002f1b0f7223 */ /* 0x000fe20000000013 */
[----:B------:R-:W-:Y:S02]  /*7560*/  MOV R16, UR52 ;  /* 0x0000003400107c02 */ /* 0x000fe40008000f00 */
[----:B------:R-:W-:Y:S02]  /*7570*/  @P6 IADD3 R17, PT, PT, R20, 0x50, RZ ;  /* 0x0000005014116810 */ /* 0x000fe40007ffe0ff */
[----:B------:R1:W-:Y:S01]  /*7580*/  STS.128 [R59+0x2030], R12 ;  /* 0x0020300c3b007388 */ /* 0x0003e20000000c00 */
[----:B------:R-:W-:Y:S02]  /*7590*/  LEA R0, R73, UR43, 0x3 ;  /* 0x0000002b49007c11 */ /* 0x000fe4000f8e18ff */
[----:B------:R-:W-:Y:S01]  /*75a0*/  @P6 PRMT R16, R16, 0x654, R17 ;  /* 0x0000065410106816 */ /* 0x000fe20000000011 */
[----:B------:R-:W-:Y:S01]  /*75b0*/  @!PT LDS RZ, [RZ] ;  /* 0x00000000fffff984 */ /* 0x000fe20000000800 */
[----:B------:R-:W-:Y:S01]  /*75c0*/  @!PT LDS RZ, [RZ] ;  /* 0x00000000fffff984 */ /* 0x000fe20000000800 */
[----:B------:R-:W-:Y:S01]  /*75d0*/  @!PT LDS RZ, [RZ] ;  /* 0x00000000fffff984 */ /* 0x000fe20000000800 */
[----:B------:R-:W-:Y:S01]  /*75e0*/  @!PT LDS RZ, [RZ] ;  /* 0x00000000fffff984 */ /* 0x000fe20000000800 */
[----:B------:R2:W-:Y:S06]  /*75f0*/  MEMBAR.ALL.CTA ;  /* 0x0000000000007992 */ /* 0x0005ec0000008000 */
[----:B--2---:R-:W2:Y:S01]  /*7600*/  FENCE.VIEW.ASYNC.S ;  /* 0x00000000000073c6 */ /* 0x004ea20000000000 */
[----:B------:R-:W-:Y:S01]  /*7610*/  @P6 SHF.L.U32 R2, RZ, 0x1f, RZ ;  /* 0x0000001fff026819 */ /* 0x000fe200000006ff */
[----:B--2---:R-:W-:Y:S06]  /*7620*/  BAR.SYNC.DEFER_BLOCKING 0x1, 0x80 ;  /* 0x0042000000007b1d */ /* 0x004fec0000010000 */
[----:B------:R-:W-:Y:S05]  /*7630*/  @P0 BRA `(.L_x_118) ;  /* 0x0000000000240947 */ /* 0x000fea0003800000 */
[----:B------:R-:W-:Y:S02]  /*7640*/  UIADD3 UR4, UP0, UPT, UR54, 0x680, URZ ;  /* 0x0000068036047890 */ /* 0x000fe4000ff1e0ff */
[----:B------:R-:W-:Y:S02]  /*7650*/  UIADD3 UR9, UPT, UPT, UR49, 0x10, URZ ;  /* 0x0000001031097890 */ /* 0x000fe4000fffe0ff */
[----:B------:R-:W-:Y:S02]  /*7660*/  UIADD3 UR8, UPT, UPT, UR43, 0x2200, URZ ;  /* 0x000022002b087890 */ /* 0x000fe4000fffe0ff */
[----:B------:R-:W-:Y:S01]  /*7670*/  UIADD3.X UR5, UPT, UPT, URZ, UR55, URZ, UP0, !UPT ;  /* 0x00000037ff057290 */ /* 0x000fe200087fe4ff */
[----:B------:R-:W-:Y:S01]  /*7680*/  UMOV UR10, UR50 ;  /* 0x00000032000a7c82 */ /* 0x000fe20008000000 */
[----:B------:R-:W-:Y:S07]  /*7690*/  UMOV UR11, UR36 ;  /* 0x00000024000b7c82 */ /* 0x000fee0008000000 */
[----:B------:R2:W-:Y:S01]  /*76a0*/  UTMASTG.3D [UR8], [UR4] ;  /* 0x00000008040073b5 */ /* 0x0005e20008010000 */
[----:B------:R0:W-:Y:S01]  /*76b0*/  UTMACMDFLUSH ;  /* 0x00000000000079b7 */ /* 0x0001e20000000000 */
[----:B--2---:R-:W-:Y:S04]  /*76c0*/  DEPBAR.LE SB0, 0x1 ;  /* 0x000080400000791a */ /* 0x004fe80000000000 */
.L_x_118:
[----:B------:R-:W-:Y:S05]  /*76d0*/  BSYNC.RECONVERGENT B0 ;  /* 0x0000000000007941 */ /* 0x000fea0003800200 */
.L_x_117:
[----:B------:R-:W-:Y:S01]  /*76e0*/  BAR.SYNC.DEFER_BLOCKING 0x1, 0x80 ;  /* 0x0042000000007b1d */ /* 0x000fe20000010000 */
[----:B------:R-:W-:Y:S04]  /*76f0*/  UIADD3 UR4, UPT, UPT, UR47, 0x1, URZ ;  /* 0x000000012f047890 */ /* 0x000fe8000fffe0ff */
[----:B------:R-:W-:Y:S04]  /*7700*/  UISETP.NE.AND UP0, UPT, UR4, 0x4, UPT ;  /* 0x000000040400788c */ /* 0x000fe8000bf05270 */
[----:B------:R-:W-:Y:S01]  /*7710*/  USEL UR46, UR4, URZ, UP0 ;  /* 0x000000ff042e7287 */ /* 0x000fe20008000000 */
[----:B------:R2:W-:Y:S01]  /*7720*/  @P6 SYNCS.ARRIVE.TRANS64.RED.A1T0 RZ, [R16+URZ], RZ ;  /* 0x000000ff10ff69a7 */ /* 0x0005e200081004ff */
[----:B------:R-:W-:Y:S01]  /*7730*/  BSSY B1, `(.L_x_119) ;  /* 0x0000017000017945 */ /* 0x000fe20003800000 */
[----:B------:R-:W4:Y:S02]  /*7740*/  @P6 SYNCS.PHASECHK.TRANS64.TRYWAIT P0, [R0+URZ+0x30], R2 ;  /* 0x00003002000065a7 */ /* 0x000f2400080011ff */
[----:B----4-:R-:W-:Y:S01]  /*7750*/  @P6 SEL R74, RZ, 0x1, !P0 ;  /* 0x00000001ff4a6807 */ /* 0x010fe20004000000 */
[----:B--2---:R-:W-:Y:S06]  /*7760*/  @!P6 BRA `(.L_x_120) ;  /* 0x00000000004ce947 */ /* 0x004fec0003800000 */
        /* <DEDUP_REMOVED lines=9> */
[----:B------:R-:W-:Y:S04]  /*7800*/  SHF.L.U32 R6, RZ, 0x1f, RZ ;  /* 0x0000001fff067819 */ /* 0x000fe800000006ff */
[----:B------:R-:W1:Y:S02]  /*7810*/  SYNCS.PHASECHK.TRANS64.TRYWAIT P0, [R0+URZ+0x30], R6 ;  /* 0x00003006000075a7 */ /* 0x000e6400080011ff */
[----:B-1----:R-:W-:Y:S05]  /*7820*/  @!P0 BRA `(.L_x_123) ;  /* 0x0000003800f08947 */ /* 0x002fea0003800000 */
.L_x_122:
[----:B------:R-:W-:Y:S05]  /*7830*/  BSYNC B0 ;  /* 0x0000000000007941 */ /* 0x000fea0003800000 */
.L_x_121:
[----:B------:R-:W-:Y:S02]  /*7840*/  ISETP.NE.AND P0, PT, R75, RZ, PT ;  /* 0x000000ff4b00720c */ /* 0x000fe40003f05270 */
[----:B------:R-:W-:Y:S11]  /*7850*/  IADD3 R73, PT, PT, R73, 0x1, RZ ;  /* 0x0000000149497810 */ /* 0x000ff60007ffe0ff */
[----:B------:R2:W4:Y:S04]  /*7860*/  @P0 LDS.128 R32, [R5] ;  /* 0x0000000005200984 */ /* 0x0005280000000c00 */
[----:B------:R2:W1:Y:S04]  /*7870*/  @P0 LDS.128 R36, [R4+0x10] ;  /* 0x0000100004240984 */ /* 0x0004680000000c00 */
[----:B------:R2:W1:Y:S04]  /*7880*/  @P0 LDS.128 R40, [R3+0x20] ;  /* 0x0000200003280984 */ /* 0x0004680000000c00 */
[----:B------:R2:W1:Y:S02]  /*7890*/  @P0 LDS.128 R44, [R2+0x30] ;  /* 0x00003000022c0984 */ /* 0x0004640000000c00 */
.L_x_120:
[----:B------:R-:W-:Y:S05]  /*78a0*/  BSYNC B1 ;  /* 0x0000000000017941 */ /* 0x000fea0003800000 */
.L_x_119:
[----:B-1----:R-:W-:Y:S05]  /*78b0*/  VIADD R0, R25, 0x20 ;  /* 0x0000002019007836 */ /* 0x002fea0000000000 */
[----:B------:R-:W-:Y:S04]  /*78c0*/  SHF.R.U32.HI R0, RZ, 0x15, R0 ;  /* 0x00000015ff007819 */ /* 0x000fe80000011600 */
[----:B------:R-:W-:Y:S11]  /*78d0*/  LOP3.LUT P0, RZ, R0, 0x3, R52, 0x48, !PT ;  /* 0x0000000300ff7812 */ /* 0x000ff60007804834 */
[----:B------:R-:W-:Y:S02]  /*78e0*/  @!UPT UIADD3 URZ, UPT, UPT, URZ, URZ, URZ ;  /* 0x000000fffffff290 */ /* 0x000fe4000fffe0ff */
[----:B------:R-:W-:Y:S05]  /*78f0*/  @!P0 BRA `(.L_x_124) ;  /* 0x0000000000408947 */ /* 0x000fea0003800000 */
[----:B------:R-:W1:Y:S01]  /*7900*/  LDCU.64 UR8, c[0x4][0x70] ;  /* 0x01000e00ff0877ac */ /* 0x000e620008000a00 */
[----:B--2---:R-:W-:Y:S01]  /*7910*/  MOV R3, 0x0 ;  /* 0x0000000000037802 */ /* 0x004fe20000000f00 */
[----:B------:R-:W-:Y:S02]  /*7920*/  HFMA2 R12, -RZ, RZ, 0, 5.9604644775390625e-08 ;  /* 0x00000001ff0c7431 */ /* 0x000fe400000001ff */
[----:B------:R-:W-:Y:S02]  /*7930*/  IMAD.MOV.U32 R8, RZ, RZ, 0x192 ;  /* 0x00000192ff087424 */ /* 0x000fe400078e00ff */
[----:B------:R-:W-:Y:S01]  /*7940*/  IMAD.MOV.U32 R13, RZ, RZ, RZ ;  /* 0x000000ffff0d7224 */ /* 0x000fe200078e00ff */
[----:B------:R-:W2:Y:S01]  /*7950*/  LDCU.64 UR6, c[0x4][0x78] ;  /* 0x01000f00ff0677ac */ /* 0x000ea20008000a00 */
[----:B------:R-:W3:Y:S01]  /*7960*/  LDC.64 R2, c[0x4][R3] ;  /* 0x0100000003027b82 */ /* 0x000ee20000000a00 */
        /* <DEDUP_REMOVED lines=9> */
.L_x_124:
[----:B------:R-:W-:Y:S05]  /*7a00*/  WARPSYNC.ALL ;  /* 0x0000000000007948 */ /* 0x000fea0003800000 */
[----:B------:R-:W-:Y:S01]  /*7a10*/  R2UR UR4, R25 ;  /* 0x00000000190472ca */ /* 0x000fe200000e0000 */
[----:B------:R-:W-:Y:S01]  /*7a20*/  BSSY.RECONVERGENT B0, `(.L_x_125) ;  /* 0x0000040000007945 */ /* 0x000fe20003800200 */
[----:B------:R-:W-:Y:S02]  /*7a30*/  ISETP.NE.AND P6, PT, R71, RZ, PT ;  /* 0x000000ff4700720c */ /* 0x000fe40003fc5270 */
[----:B------:R-:W-:Y:S02]  /*7a40*/  ISETP.NE.AND P0, PT, R66, RZ, PT ;  /* 0x000000ff4200720c */ /* 0x000fe40003f05270 */
[----:B------:R-:W-:Y:S07]  /*7a50*/  MOV R20, UR46 ;  /* 0x0000002e00147c02 */ /* 0x000fee0008000f00 */
[----:B--2---:R-:W1:Y:S02]  /*7a60*/  LDTM.x16 R4, tmem[UR4+0x20] ;  /* 0x00002004000479ee */ /* 0x004e640008240000 */
[----:B------:R-:W-:Y:S01]  /*7a70*/  @P6 LEA R20, R20, UR43, 0x3 ;  /* 0x0000002b14146c11 */ /* 0x000fe2000f8e18ff */
[C---:B-1----:R-:W-:Y:S01]  /*7a80*/  FMUL R0, R24.reuse, R4 ;  /* 0x0000000418007220 */ /* 0x042fe20000400000 */
[C---:B------:R-:W-:Y:S01]  /*7a90*/  FMUL R2, R24.reuse, R5 ;  /* 0x0000000518027220 */ /* 0x040fe20000400000 */
[C---:B------:R-:W-:Y:S01]  /*7aa0*/  FMUL R3, R24.reuse, R6 ;  /* 0x0000000618037220 */ /* 0x040fe20000400000 */
[C---:B------:R-:W-:Y:S01]  /*7ab0*/  FMUL R7, R24.reuse, R7 ;  /* 0x0000000718077220 */ /* 0x040fe20000400000 */
[C---:B----4-:R-:W-:Y:S01]  /*7ac0*/  FFMA R28, R27.reuse, R32, R0 ;  /* 0x000000201b1c7223 */ /* 0x050fe20000000000 */
        /* <DEDUP_REMOVED lines=53> */
.L_x_126:
[----:B------:R-:W-:Y:S05]  /*7e20*/  BSYNC.RECONVERGENT B0 ;  /* 0x0000000000007941 */ /* 0x000fea0003800200 */
.L_x_125:
[----:B------:R-:W-:Y:S01]  /*7e30*/  BAR.SYNC.DEFER_BLOCKING 0x1, 0x80 ;  /* 0x0042000000007b1d */ /* 0x000fe20000010000 */
[----:B------:R-:W-:Y:S01]  /*7e40*/  UIADD3 UR4, UPT, UPT, UR46, 0x1, URZ ;  /* 0x000000012e047890 */ /* 0x000fe2000fffe0ff */
[----:B------:R-:W-:Y:S03]  /*7e50*/  HFMA2 R76, -RZ, RZ, 0, 0 ;  /* 0x00000000ff4c7431 */ /* 0x000fe600000001ff */
        /* <DEDUP_REMOVED lines=19> */
.L_x_130:
[----:B------:R-:W-:Y:S05]  /*7f90*/  BSYNC B0 ;  /* 0x0000000000007941 */ /* 0x000fea0003800000 */
.L_x_129:
[----:B------:R-:W-:Y:S01]  /*7fa0*/  ISETP.NE.AND P0, PT, R75, RZ, PT ;  /* 0x000000ff4b00720c */ /* 0x000fe20003f05270 */
[----:B------:R-:W-:Y:S11]  /*7fb0*/  VIADD R73, R73, 0x1 ;  /* 0x0000000149497836 */ /* 0x000ff60000000000 */
[----:B------:R-:W-:Y:S01]  /*7fc0*/  @!UPT UIADD3 URZ, UPT, UPT, URZ, URZ, URZ ;  /* 0x000000fffffff290 */ /* 0x000fe2000fffe0ff */
[----:B------:R2:W4:Y:S04]  /*7fd0*/  @P0 LDS.128 R32, [R5] ;  /* 0x0000000005200984 */ /* 0x0005280000000c00 */
[----:B------:R2:W1:Y:S04]  /*7fe0*/  @P0 LDS.128 R36, [R4+0x10] ;  /* 0x0000100004240984 */ /* 0x0004680000000c00 */
[----:B------:R2:W1:Y:S04]  /*7ff0*/  @P0 LDS.128 R40, [R3+0x20] ;  /* 0x0000200003280984 */ /* 0x0004680000000c00 */
[----:B------:R2:W1:Y:S01]  /*8000*/  @P0 LDS.128 R44, [R2+0x30] ;  /* 0x00003000022c0984 */ /* 0x0004620000000c00 */
[C---:B------:R-:W-:Y:S04]  /*8010*/  ISETP.NE.AND P0, PT, R73.reuse, 0x4, PT ;  /* 0x000000044900780c */ /* 0x040fe80003f05270 */
[----:B------:R-:W-:Y:S02]  /*8020*/  SEL R73, R73, RZ, P0 ;  /* 0x000000ff49497207 */ /* 0x000fe40000000000 */
[----:B------:R-:W-:Y:S02]  /*8030*/  SEL R76, RZ, 0x1, P0 ;  /* 0x00000001ff4c7807 */ /* 0x000fe40000000000 */
.L_x_128:
[----:B------:R-:W-:Y:S05]  /*8040*/  BSYNC B1 ;  /* 0x0000000000017941 */ /* 0x000fea0003800000 */
.L_x_127:
        /* <DEDUP_REMOVED lines=21> */
.L_x_132:
        /* <DEDUP_REMOVED lines=54> */
[----:B------:R-:W-:Y:S01]  /*8500*/  @P6 SHF.L.U32 R2, R76, 0x1f, RZ ;  /* 0x0000001f4c026819 */ /* 0x000fe200000006ff */
        /* <DEDUP_REMOVED lines=11> */
.L_x_134:
[----:B------:R-:W-:Y:S05]  /*85c0*/  BSYNC.RECONVERGENT B0 ;  /* 0x0000000000007941 */ /* 0x000fea0003800200 */
.L_x_133:
        /* <DEDUP_REMOVED lines=18> */
[----:B------:R-:W-:Y:S04]  /*86f0*/  SHF.L.U32 R6, R76, 0x1f, RZ ;  /* 0x0000001f4c067819 */ /* 0x000fe800000006ff */
[----:B------:R-:W1:Y:S02]  /*8700*/  SYNCS.PHASECHK.TRANS64.TRYWAIT P0, [R0+URZ+0x30], R6 ;  /* 0x00003006000075a7 */ /* 0x000e6400080011ff */
[----:B-1----:R-:W-:Y:S05]  /*8710*/  @!P0 BRA `(.L_x_139) ;  /* 0x0000002c005c8947 */ /* 0x002fea0003800000 */
.L_x_138:
[----:B------:R-:W-:Y:S05]  /*8720*/  BSYNC B0 ;  /* 0x0000000000007941 */ /* 0x000fea0003800000 */
.L_x_137:
[----:B------:R-:W-:Y:S01]  /*8730*/  ISETP.NE.AND P0, PT, R75, RZ, PT ;  /* 0x000000ff4b00720c */ /* 0x000fe20003f05270 */
[----:B------:R-:W-:Y:S11]  /*8740*/  VIADD R73, R73, 0x1 ;  /* 0x0000000149497836 */ /* 0x000ff60000000000 */
[----:B------:R-:W-:Y:S01]  /*8750*/  @!UPT UIADD3 URZ, UPT, UPT, URZ, URZ, URZ ;  /* 0x000000fffffff290 */ /* 0x000fe2000fffe0ff */
[----:B------:R2:W4:Y:S04]  /*8760*/  @P0 LDS.128 R32, [R5] ;  /* 0x0000000005200984 */ /* 0x0005280000000c00 */
[----:B------:R2:W2:Y:S04]  /*8770*/  @P0 LDS.128 R36, [R4+0x10] ;  /* 0x0000100004240984 */ /* 0x0004a80000000c00 */
[----:B------:R2:W2:Y:S04]  /*8780*/  @P0 LDS.128 R40, [R3+0x20] ;  /* 0x0000200003280984 */ /* 0x0004a80000000c00 */
[----:B------:R2:W2:Y:S01]  /*8790*/  @P0 LDS.128 R44, [R2+0x30] ;  /* 0x00003000022c0984 */ /* 0x0004a20000000c00 */
[C---:B------:R-:W-:Y:S04]  /*87a0*/  ISETP.NE.AND P0, PT, R73.reuse, 0x4, PT ;  /* 0x000000044900780c */ /* 0x040fe80003f05270 */
[----:B-1----:R-:W-:Y:S02]  /*87b0*/  SEL R0, RZ, 0x1, P0 ;  /* 0x00000001ff007807 */ /* 0x002fe40000000000 */
[----:B------:R-:W-:Y:S02]  /*87c0*/  SEL R73, R73, RZ, P0 ;  /* 0x000000ff49497207 */ /* 0x000fe40000000000 */
[----:B------:R-:W-:Y:S02]  /*87d0*/  LOP3.LUT R76, R76, R0, RZ, 0x3c, !PT ;  /* 0x000000004c4c7212 */ /* 0x000fe400078e3cff */
.L_x_136:
[----:B------:R-:W-:Y:S05]  /*87e0*/  BSYNC B1 ;  /* 0x0000000000017941 */ /* 0x000fea0003800000 */
.L_x_135:
[----:B------:R-:W-:Y:S05]  /*87f0*/  VIADD R0, R25, 0x40 ;  /* 0x0000004019007836 */ /* 0x000fea0000000000 */
[----:B------:R-:W-:Y:S04]  /*8800*/  SHF.R.U32.HI R0, RZ, 0x15, R0 ;  /* 0x00000015ff007819 */ /* 0x000fe80000011600 */
[----:B------:R-:W-:Y:S11]  /*8810*/  LOP3.LUT P0, RZ, R0, 0x3, R52, 0x48, !PT ;  /* 0x0000000300ff7812 */ /* 0x000ff60007804834 */
[----:B------:R-:W-:Y:S02]  /*8820*/  @!UPT UIADD3 URZ, UPT, UPT, URZ, URZ, URZ ;  /* 0x000000fffffff290 */ /* 0x000fe4000fffe0ff */
[----:B------:R-:W-:Y:S05]  /*8830*/  @!P0 BRA `(.L_x_140) ;  /* 0x0000000000408947 */ /* 0x000fea0003800000 */
[----:B------:R-:W5:Y:S01]  /*8840*/  LDCU.64 UR8, c[0x4][0x70] ;  /* 0x01000e00ff0877ac */ /* 0x000f620008000a00 */
[----:B--2---:R-:W-:Y:S01]  /*8850*/  MOV R3, 0x0 ;  /* 0x0000000000037802 */ /* 0x004fe20000000f00 */
[----:B-1----:R-:W-:Y:S02]  /*8860*/  HFMA2 R12, -RZ, RZ, 0, 5.9604644775390625e-08 ;  /* 0x00000001ff0c7431 */ /* 0x002fe400000001ff */
[----:B------:R-:W-:Y:S02]  /*8870*/  IMAD.MOV.U32 R8, RZ, RZ, 0x192 ;  /* 0x00000192ff087424 */ /* 0x000fe400078e00ff */
[----:B------:R-:W-:Y:S01]  /*8880*/  IMAD.MOV.U32 R13, RZ, RZ, RZ ;  /* 0x000000ffff0d7224 */ /* 0x000fe200078e00ff */
[----:B------:R-:W1:Y:S01]  /*8890*/  LDCU.64 UR6, c[0x4][0x78] ;  /* 0x01000f00ff0677ac */ /* 0x000e620008000a00 */
[----:B------:R-:W2:Y:S01]  /*88a0*/  LDC.64 R2, c[0x4][R3] ;  /* 0x0100000003027b82 */ /* 0x000ea20000000a00 */
[----:B------:R-:W3:Y:S01]  /*88b0*/  LDCU.64 UR4, c[0x4][0x10] ;  /* 0x01000200ff0477ac */ /* 0x000ee20008000a00 */
[----:B-----5:R-:W-:Y:S01]  /*88c0*/  MOV R5, UR9 ;  /* 0x0000000900057c02 */ /* 0x020fe20008000f00 */
[----:B------:R-:W-:Y:S01]  /*88d0*/  IMAD.U32 R4, RZ, RZ, UR8 ;  /* 0x00000008ff047e24 */ /* 0x000fe2000f8e00ff */
[----:B-1----:R-:W-:Y:S01]  /*88e0*/  MOV R7, UR7 ;  /* 0x0000000700077c02 */ /* 0x002fe20008000f00 */
[----:B------:R-:W-:Y:S01]  /*88f0*/  IMAD.U32 R6, RZ, RZ, UR6 ;  /* 0x00000006ff067e24 */ /* 0x000fe2000f8e00ff */
[----:B---3--:R-:W-:Y:S01]  /*8900*/  MOV R11, UR5 ;  /* 0x00000005000b7c02 */ /* 0x008fe20008000f00 */
[----:B------:R-:W-:Y:S02]  /*8910*/  IMAD.U32 R10, RZ, RZ, UR4 ;  /* 0x00000004ff0a7e24 */ /* 0x000fe4000f8e00ff */
[----:B------:R-:W-:Y:S07]  /*8920*/  LEPC R20, `(.L_x_140) ;  /* 0x000000001014794e */ /* 0x000fee0000000000 */
[----:B--2-4-:R-:W-:Y:S05]  /*8930*/  CALL.ABS.NOINC R2 ;  /* 0x0000000002007343 */ /* 0x014fea0003c00000 */
.L_x_140:
[----:B------:R-:W-:Y:S05]  /*8940*/  WARPSYNC.ALL ;  /* 0x0000000000007948 */ /* 0x000fea0003800000 */
[----:B------:R-:W-:Y:S01]  /*8950*/  R2UR UR4, R25 ;  /* 0x00000000190472ca */ /* 0x000fe200000e0000 */
[----:B------:R-:W-:Y:S01]  /*8960*/  BSSY.RECONVERGENT B0, `(.L_x_141) ;  /* 0x0000043000007945 */ /* 0x000fe20003800200 */
[----:B------:R-:W-:Y:S02]  /*8970*/  ISETP.NE.AND P6, PT, R71, RZ, PT ;  /* 0x000000ff4700720c */ /* 0x000fe40003fc5270 */
[----:B------:R-:W-:Y:S02]  /*8980*/  ISETP.NE.AND P0, PT, R66, RZ, PT ;  /* 0x000000ff4200720c */ /* 0x000fe40003f05270 */
[----:B------:R-:W-:Y:S07]  /*8990*/  MOV R20, UR47 ;  /* 0x0000002f00147c02 */ /* 0x000fee0008000f00 */
[----:B-12---:R-:W1:Y:S02]  /*89a0*/  LDTM.x16 R4, tmem[UR4+0x40] ;  /* 0x00004004000479ee */ /* 0x006e640008240000 */
        /* <DEDUP_REMOVED lines=50> */
[----:B------:R-:W-:Y:S02]  /*8cd0*/  UIADD3 UR4, UPT, UPT, UR43, 0x200, URZ ;  /* 0x000002002b047890 */ /* 0x000fe4000fffe0ff */
[----:B------:R-:W-:Y:S01]  /*8ce0*/  UIADD3 UR9, UPT, UPT, UR49, 0x40, URZ ;  /* 0x0000004031097890 */ /* 0x000fe2000fffe0ff */
[----:B------:R-:W-:Y:S01]  /*8cf0*/  UMOV UR10, UR50 ;  /* 0x00000032000a7c82 */ /* 0x000fe20008000000 */
[----:B------:R-:W-:Y:S02]  /*8d00*/  UMOV UR11, UR36 ;  /* 0x00000024000b7c82 */ /* 0x000fe40008000000 */
        /* <DEDUP_REMOVED lines=8> */
.L_x_142:
[----:B------:R-:W-:Y:S05]  /*8d90*/  BSYNC.RECONVERGENT B0 ;  /* 0x0000000000007941 */ /* 0x000fea0003800200 */
.L_x_141:
        /* <DEDUP_REMOVED lines=21> */
.L_x_146:
[----:B------:R-:W-:Y:S05]  /*8ef0*/  BSYNC B0 ;  /* 0x0000000000007941 */ /* 0x000fea0003800000 */
.L_x_145:
        /* <DEDUP_REMOVED lines=11> */
.L_x_144:
[----:B------:R-:W-:Y:S05]  /*8fb0*/  BSYNC B1 ;  /* 0x0000000000017941 */ /* 0x000fea0003800000 */
.L_x_143:
        /* <DEDUP_REMOVED lines=21> */
.L_x_148:
        /* <DEDUP_REMOVED lines=66> */
.L_x_150:
[----:B------:R-:W-:Y:S05]  /*9530*/  BSYNC.RECONVERGENT B0 ;  /* 0x0000000000007941 */ /* 0x000fea0003800200 */
.L_x_149:
        /* <DEDUP_REMOVED lines=21> */
.L_x_154:
[----:B------:R-:W-:Y:S05]  /*9690*/  BSYNC B0 ;  /* 0x0000000000007941 */ /* 0x000fea0003800000 */
.L_x_153:
        /* <DEDUP_REMOVED lines=11> */
.L_x_152:
[----:B------:R-:W-:Y:S05]  /*9750*/  BSYNC B1 ;  /* 0x0000000000017941 */ /* 0x000fea0003800000 */
.L_x_151:
        /* <DEDUP_REMOVED lines=21> */
.L_x_156:
        /* <DEDUP_REMOVED lines=66> */
.L_x_158:
[----:B------:R-:W-:Y:S05]  /*9cd0*/  BSYNC.RECONVERGENT B0 ;  /* 0x0000000000007941 */ /* 0x000fea0003800200 */
.L_x_157:
        /* <DEDUP_REMOVED lines=21> */
.L_x_162:
[----:B------:R-:W-:Y:S05]  /*9e30*/  BSYNC B0 ;  /* 0x0000000000007941 */ /* 0x000fea0003800000 */
.L_x_161:
[----:B------:R-:W-:Y:S11]  /*9e40*/  ISETP.NE.AND P0, PT, R75, RZ, PT ;  /* 0x000000ff4b00720c */ /* 0x000ff60003f05270 */
[----:B------:R-:W-:Y:S02]  /*9e50*/  @!UPT UIADD3 URZ, UPT, UPT, URZ, URZ, URZ ;  /* 0x000000fffffff290 */ /* 0x000fe4000fffe0ff */
[----:B------:R2:W4:Y:S04]  /*9e60*/  @P0 LDS.128 R32, [R4] ;  /* 0x0000000004200984 */ /* 0x0005280000000c00 */
[----:B------:R2:W1:Y:S04]  /*9e70*/  @P0 LDS.128 R36, [R3+0x10] ;  /* 0x0000100003240984 */ /* 0x0004680000000c00 */
[----:B------:R2:W1:Y:S04]  /*9e80*/  @P0 LDS.128 R40, [R2+0x20] ;  /* 0x0000200002280984 */ /* 0x0004680000000c00 */
[----:B------:R2:W1:Y:S02]  /*9e90*/  @P0 LDS.128 R44, [R73+0x30] ;  /* 0x00003000492c0984 */ /* 0x0004640000000c00 */
.L_x_160:
[----:B------:R-:W-:Y:S05]  /*9ea0*/  BSYNC B1 ;  /* 0x0000000000017941 */ /* 0x000fea0003800000 */
.L_x_159:
        /* <DEDUP_REMOVED lines=21> */
.L_x_164:
[----:B------:R-:W-:Y:S01]  /*a000*/  ISETP.NE.AND P0, PT, R66, RZ, PT ;  /* 0x000000ff4200720c */ /* 0x000fe20003f05270 */
[----:B------:R-:W-:Y:S05]  /*a010*/  WARPSYNC.ALL ;  /* 0x0000000000007948 */ /* 0x000fea0003800000 */
[----:B------:R-:W-:Y:S01]  /*a020*/  R2UR UR4, R25 ;  /* 0x00000000190472ca */ /* 0x000fe200000e0000 */
[----:B------:R-:W-:Y:S11]  /*a030*/  BSSY.RECONVERGENT B0, `(.L_x_165) ;  /* 0x000003e000007945 */ /* 0x000ff60003800200 */
[----:B------:R-:W-:Y:S01]  /*a040*/  @!UPT UIADD3 URZ, UPT, UPT, URZ, URZ, URZ ;  /* 0x000000fffffff290 */ /* 0x000fe2000fffe0ff */
[----:B--2---:R-:W1:Y:S01]  /*a050*/  LDTM.x16 R4, tmem[UR4+0x70] ;  /* 0x00007004000479ee */ /* 0x004e620008240000 */
[----:B------:R-:W-:Y:S01]  /*a060*/  R2UR UR4, R72 ;  /* 0x00000000480472ca */ /* 0x000fe200000e0000 */
[----:B------:R-:W-:Y:S11]  /*a070*/  NOP ;  /* 0x0000000000007918 */ /* 0x000ff60000000000 */
[----:B------:R-:W-:Y:S01]  /*a080*/  @!UPT UIADD3 URZ, UPT, UPT, URZ, URZ, URZ ;  /* 0x000000fffffff290 */ /* 0x000fe2000fffe0ff */
[----:B------:R-:W-:Y:S04]  /*a090*/  UIADD3 UR4, UPT, UPT, UR4, 0xc0, URZ ;  /* 0x000000c004047890 */ /* 0x000fe8000fffe0ff */
[----:B------:R-:W-:Y:S01]  /*a0a0*/  UPRMT UR4, UR52, 0x654, UR4 ;  /* 0x0000065434047896 */ /* 0x000fe20008000004 */
[C---:B-1----:R-:W-:Y:S01]  /*a0b0*/  FMUL R0, R24.reuse, R4 ;  /* 0x0000000418007220 */ /* 0x042fe20000400000 */
[C---:B------:R-:W-:Y:S01]  /*a0c0*/  FMUL R2, R24.reuse, R5 ;  /* 0x0000000518027220 */ /* 0x040fe20000400000 */
[C---:B------:R-:W-:Y:S06]  /*a0d0*/  FMUL R3, R24.reuse, R6 ;  /* 0x0000000618037220 */ /* 0x040fec0000400000 */
[----:B------:R-:W-:Y:S01]  /*a0e0*/  SYNCS.ARRIVE.TRANS64.RED.A1T0 RZ, [UR4], RZ ;  /* 0x000000ffffff79a7 */ /* 0x000fe20008100404 */
[C---:B----4-:R-:W-:Y:S01]  /*a0f0*/  FFMA R28, R27.reuse, R32, R0 ;  /* 0x000000201b1c7223 */ /* 0x050fe20000000000 */
[C---:B------:R-:W-:Y:S01]  /*a100*/  FFMA R29, R27.reuse, R33, R2 ;  /* 0x000000211b1d7223 */ /* 0x040fe20000000002 */
        /* <DEDUP_REMOVED lines=48> */
.L_x_166:
[----:B------:R-:W-:Y:S05]  /*a410*/  BSYNC.RECONVERGENT B0 ;  /* 0x0000000000007941 */ /* 0x000fea0003800200 */
.L_x_165:
[----:B------:R-:W-:Y:S01]  /*a420*/  BAR.SYNC.DEFER_BLOCKING 0x1, 0x80 ;  /* 0x0042000000007b1d */ /* 0x000fe20000010000 */
[----:B------:R-:W-:Y:S01]  /*a430*/  UISETP.NE.AND UP0, UPT, UR53, -0x8, UPT ;  /* 0xfffffff83500788c */ /* 0x000fe2000bf05270 */
[----:B------:R-:W-:Y:S08]  /*a440*/  IADD3 R22, PT, PT, R22, 0x1, RZ ;  /* 0x0000000116167810 */ /* 0x000ff00007ffe0ff */
[----:B------:R-:W-:Y:S05]  /*a450*/  BRA.U !UP0, `(.L_x_167) ;  /* 0x0000000108287547 */ /* 0x000fea000b800000 */
[----:B------:R-:W-:Y:S01]  /*a460*/  ISETP.NE.AND P0, PT, R71, RZ, PT ;  /* 0x000000ff4700720c */ /* 0x000fe20003f05270 */
[----:B------:R-:W-:Y:S01]  /*a470*/  IMAD.U32 R2, RZ, RZ, UR47 ;  /* 0x0000002fff027e24 */ /* 0x000fe2000f8e00ff */
[----:B------:R-:W-:Y:S01]  /*a480*/  UIADD3 UR4, UPT, UPT, UR47, 0x1, URZ ;  /* 0x000000012f047890 */ /* 0x000fe2000fffe0ff */
[----:B------:R-:W-:Y:S03]  /*a490*/  IMAD.U32 R0, RZ, RZ, UR52 ;  /* 0x00000034ff007e24 */ /* 0x000fe6000f8e00ff */
[----:B------:R-:W-:Y:S04]  /*a4a0*/  UISETP.NE.AND UP0, UPT, UR4, 0x4, UPT ;  /* 0x000000040400788c */ /* 0x000fe8000bf05270 */
[----:B------:R-:W-:Y:S03]  /*a4b0*/  USEL UR47, UR4, URZ, UP0 ;  /* 0x000000ff042f7287 */ /* 0x000fe60008000000 */
[----:B------:R-:W-:Y:S05]  /*a4c0*/  @P0 LEA R2, R2, UR43, 0x3 ;  /* 0x0000002b02020c11 */ /* 0x000fea000f8e18ff */
[----:B------:R-:W-:Y:S05]  /*a4d0*/  @P0 VIADD R2, R2, 0x50 ;  /* 0x0000005002020836 */ /* 0x000fea0000000000 */
[----:B------:R-:W-:Y:S04]  /*a4e0*/  @P0 PRMT R0, R0, 0x654, R2 ;  /* 0x0000065400000816 */ /* 0x000fe80000000002 */
[----:B------:R2:W-:Y:S03]  /*a4f0*/  @P0 SYNCS.ARRIVE.TRANS64.RED.A1T0 RZ, [R0+URZ], RZ ;  /* 0x000000ff00ff09a7 */ /* 0x0005e600081004ff */
.L_x_167:
[----:B------:R-:W-:Y:S01]  /*a500*/  R2UR UR6, R70 ;  /* 0x00000000460672ca */ /* 0x000fe200000e0000 */
[----:B------:R-:W-:Y:S01]  /*a510*/  UIADD3 UR53, UPT, UPT, UR53, 0x8, URZ ;  /* 0x0000000835357890 */ /* 0x000fe2000fffe0ff */
[----:B------:R-:W-:Y:S02]  /*a520*/  R2UR UR5, R53 ;  /* 0x00000000350572ca */ /* 0x000fe400000e0000 */
[----:B------:R-:W-:Y:S02]  /*a530*/  R2UR UR4, R54 ;  /* 0x00000000360472ca */ /* 0x000fe400000e0000 */
[----:B------:R-:W-:Y:S02]  /*a540*/  R2UR UR36, R69 ;  /* 0x00000000452472ca */ /* 0x000fe400000e0000 */
[----:B------:R-:W-:Y:S02]  /*a550*/  ISETP.NE.AND P0, PT, R58, 0x2, PT ;  /* 0x000000023a00780c */ /* 0x000fe40003f05270 */
[----:B------:R-:W-:Y:S02]  /*a560*/  ISETP.NE.AND P1, PT, R22, 0x4, PT ;  /* 0x000000041600780c */ /* 0x000fe40003f25270 */
[----:B------:R-:W-:Y:S01]  /*a570*/  SEL R2, RZ, 0x1, P0 ;  /* 0x00000001ff027807 */ /* 0x000fe20000000000 */
[----:B------:R-:W-:Y:S01]  /*a580*/  UISETP.NE.AND UP0, UPT, UR6, URZ, UPT ;  /* 0x000000ff0600728c */ /* 0x000fe2000bf05270 */
[----:B--2---:R-:W-:Y:S01]  /*a590*/  SEL R0, RZ, 0x1, P1 ;  /* 0x00000001ff007807 */ /* 0x004fe20000800000 */
[----:B------:R-:W-:Y:S01]  /*a5a0*/  UIADD3 UR20, UPT, UPT, UR37, UR5, URZ ;  /* 0x0000000525147290 */ /* 0x000fe2000fffe0ff */
[----:B------:R-:W-:Y:S01]  /*a5b0*/  LOP3.LUT R60, R60, R2, RZ, 0x3c, !PT ;  /* 0x000000023c3c7212 */ /* 0x000fe200078e3cff */
[----:B------:R-:W-:Y:S01]  /*a5c0*/  UIADD3 UR16, UPT, UPT, UR38, UR4, URZ ;  /* 0x0000000426107290 */ /* 0x000fe2000fffe0ff */
[----:B------:R-:W-:Y:S02]  /*a5d0*/  LOP3.LUT R61, R61, R0, RZ, 0x3c, !PT ;  /* 0x000000003d3d7212 */ /* 0x000fe400078e3cff */
[----:B------:R-:W-:Y:S02]  /*a5e0*/  SEL R58, R58, RZ, P0 ;  /* 0x000000ff3a3a7207 */ /* 0x000fe40000000000 */
[----:B------:R-:W-:Y:S01]  /*a5f0*/  SEL R22, R22, RZ, P1 ;  /* 0x000000ff16167207 */ /* 0x000fe20000800000 */
[----:B------:R-:W-:Y:S06]  /*a600*/  BRA.U UP0, `(.L_x_168) ;  /* 0xffffffb500287547 */ /* 0x000fec000b83ffff */
[----:B------:R-:W-:-:S13]  /*a610*/  R2UR UR4, R55 ;  /* 0x00000000370472ca */ /* 0x000fda00000e0000 */
[----:B------:R-:W-:-:S09]  /*a620*/  UISETP.NE.AND UP0, UPT, UR4, URZ, UPT ;  /* 0x000000ff0400728c */ /* 0x000fd2000bf05270 */
[----:B------:R-:W-:Y:S05]  /*a630*/  BRA.U !UP0, `(.L_x_169) ;  /* 0x0000000108487547 */ /* 0x000fea000b800000 */
[----:B------:R-:W2:Y:S02]  /*a640*/  LDCU.64 UR4, c[0x0][0x890] ;  /* 0x00011200ff0477ac */ /* 0x000ea40008000a00 */
[----:B--2---:R-:W-:-:S04]  /*a650*/  UISETP.NE.U32.AND UP0, UPT, UR4, URZ, UPT ;  /* 0x000000ff0400728c */ /* 0x004fc8000bf05070 */
[----:B------:R-:W-:-:S09]  /*a660*/  UISETP.NE.AND.EX UP0, UPT, UR5, URZ, UPT, UP0 ;  /* 0x000000ff0500728c */ /* 0x000fd2000bf05300 */
[----:B------:R-:W-:Y:S05]  /*a670*/  BRA.U UP0, `(.L_x_170) ;  /* 0x00000001000c7547 */ /* 0x000fea000b800000 */
[----:B------:R-:W-:-:S13]  /*a680*/  FSETP.NEU.AND P0, PT, R27, RZ, PT ;  /* 0x000000ff1b00720b */ /* 0x000fda0003f0d000 */
[----:B------:R-:W-:Y:S05]  /*a690*/  @!P0 EXIT ;  /* 0x000000000000894d */ /* 0x000fea0003800000 */
[----:B------:R-:W-:Y:S05]  /*a6a0*/  BRA `(.L_x_169) ;  /* 0x00000000002c7947 */ /* 0x000fea0003800000 */
.L_x_170:
[----:B------:R-:W-:Y:S01]  /*a6b0*/  ISETP.NE.AND P0, PT, R57, RZ, PT ;  /* 0x000000ff3900720c */ /* 0x000fe20003f05270 */
[----:B------:R-:W-:-:S12]  /*a6c0*/  BSSY.RECONVERGENT B0, `(.L_x_169) ;  /* 0x0000009000007945 */ /* 0x000fd80003800200 */
[----:B------:R-:W-:Y:S05]  /*a6d0*/  @P0 BRA `(.L_x_171) ;  /* 0x0000000000140947 */ /* 0x000fea0003800000 */
[----:B------:R-:W2:Y:S02]  /*a6e0*/  LDCU.64 UR4, c[0x0][0x888] ;  /* 0x00011100ff0477ac */ /* 0x000ea40008000a00 */
[----:B--2---:R-:W-:-:S04]  /*a6f0*/  ISETP.NE.U32.AND P0, PT, RZ, UR4, PT ;  /* 0x00000004ff007c0c */ /* 0x004fc8000bf05070 */
[----:B------:R-:W-:-:S13]  /*a700*/  ISETP.NE.AND.EX P0, PT, RZ, UR5, PT, P0 ;  /* 0x00000005ff007c0c */ /* 0x000fda000bf05300 */
[----:B------:R-:W-:Y:S05]  /*a710*/  @!P0 EXIT ;  /* 0x000000000000894d */ /* 0x000fea0003800000 */
[----:B------:R-:W-:Y:S05]  /*a720*/  BRA `(.L_x_172) ;  /* 0x0000000000087947 */ /* 0x000fea0003800000 */
.L_x_171:
[----:B------:R-:W-:-:S13]  /*a730*/  FSETP.NEU.AND P0, PT, R27, RZ, PT ;  /* 0x000000ff1b00720b */ /* 0x000fda0003f0d000 */
[----:B------:R-:W-:Y:S05]  /*a740*/  @!P0 EXIT ;  /* 0x000000000000894d */ /* 0x000fea0003800000 */
.L_x_172:
[----:B------:R-:W-:Y:S05]  /*a750*/  BSYNC.RECONVERGENT B0 ;  /* 0x0000000000007941 */ /* 0x000fea0003800200 */
.L_x_169:
[----:B------:R-:W-:Y:S01]  /*a760*/  ULEA UR4, UR47, UR43, 0x3 ;  /* 0x0000002b2f047291 */ /* 0x000fe2000f8e18ff */
[----:B------:R-:W-:-:S04]  /*a770*/  DEPBAR.LE SB0, 0x0 ;  /* 0x000080000000791a */ /* 0x000fc80000000000 */
[----:B------:R-:W-:-:S04]  /*a780*/  UIADD3 UR4, UPT, UPT, UR4, 0x50, URZ ;  /* 0x0000005004047890 */ /* 0x000fc8000fffe0ff */
[----:B------:R-:W-:-:S09]  /*a790*/  UPRMT UR4, UR52, 0x654, UR4 ;  /* 0x0000065434047896 */ /* 0x000fd20008000004 */
[----:B------:R-:W-:Y:S01]  /*a7a0*/  SYNCS.ARRIVE.TRANS64.RED.A1T0 RZ, [UR4], RZ ;  /* 0x000000ffffff79a7 */ /* 0x000fe20008100404 */
[----:B------:R-:W-:Y:S05]  /*a7b0*/  EXIT ;  /* 0x000000000000794d */ /* 0x000fea0003800000 */
.L_x_24:
[----:B--2---:R2:W3:Y:S02]  /*a7c0*/  SYNCS.PHASECHK.TRANS64.TRYWAIT P0, [R0+URZ+0xf0], R2 ;  /* 0x0000f002000075a7 */ /* 0x0044e400080011ff */
[----:B---3--:R-:W-:Y:S05]  /*a7d0*/  @!P0 NANOSLEEP.SYNCS 0x989680 ;  /* 0x009896800000895d */ /* 0x008fea0003900000 */
[----:B------:R-:W3:Y:S02]  /*a7e0*/  @!P0 SYNCS.PHASECHK.TRANS64 P0, [R0+URZ+0xf0], R2 ;  /* 0x0000f002000085a7 */ /* 0x000ee400080010ff */
[----:B---3--:R-:W-:Y:S05]  /*a7f0*/  @!P0 BRA `(.L_x_24) ;  /* 0xfffffffc00f08947 */ /* 0x008fea000383ffff */
[----:B------:R-:W-:Y:S05]  /*a800*/  BRA `(.L_x_173) ;  /* 0xffffff7000447947 */ /* 0x000fea000383ffff */
.L_x_27:
[----:B-1----:R-:W-:-:S07]  /*a810*/  MOV R0, UR33 ;  /* 0x0000002100007c02 */ /* 0x002fce0008000f00 */
.L_x_174:
[----:B-1----:R1:W2:Y:S02]  /*a820*/  SYNCS.PHASECHK.TRANS64.TRYWAIT P0, [R0+URZ+0x18], R3 ;  /* 0x00001803000075a7 */ /* 0x0022a400080011ff */
[----:B--2---:R-:W-:Y:S05]  /*a830*/  @!P0 NANOSLEEP.SYNCS 0x989680 ;  /* 0x009896800000895d */ /* 0x004fea0003900000 */
[----:B------:R-:W2:Y:S02]  /*a840*/  @!P0 SYNCS.PHASECHK.TRANS64 P0, [R0+URZ+0x18], R3 ;  /* 0x00001803000085a7 */ /* 0x000ea400080010ff */
[----:B--2---:R-:W-:Y:S05]  /*a850*/  @!P0 BRA `(.L_x_174) ;  /* 0xfffffffc00f08947 */ /* 0x004fea000383ffff */
[----:B------:R-:W-:Y:S05]  /*a860*/  BRA `(.L_x_26) ;  /* 0xffffff70008c7947 */ /* 0x000fea000383ffff */
.L_x_34:
[----:B-1----:R-:W-:-:S07]  /*a870*/  MOV R0, UR33 ;  /* 0x0000002100007c02 */ /* 0x002fce0008000f00 */
.L_x_175:
[----:B-1----:R1:W2:Y:S02]  /*a880*/  SYNCS.PHASECHK.TRANS64.TRYWAIT P0, [R0+URZ+0x18], R3 ;  /* 0x00001803000075a7 */ /* 0x0022a400080011ff */
[----:B--2---:R-:W-:Y:S05]  /*a890*/  @!P0 NANOSLEEP.SYNCS 0x989680 ;  /* 0x009896800000895d */ /* 0x004fea0003900000 */
[----:B------:R-:W2:Y:S02]  /*a8a0*/  @!P0 SYNCS.PHASECHK.TRANS64 P0, [R0+URZ+0x18], R3 ;  /* 0x00001803000085a7 */ /* 0x000ea400080010ff */
[----:B--2---:R-:W-:Y:S05]  /*a8b0*/  @!P0 BRA `(.L_x_175) ;  /* 0xfffffffc00f08947 */ /* 0x004fea000383ffff */
[----:B------:R-:W-:Y:S05]  /*a8c0*/  BRA `(.L_x_33) ;  /* 0xffffff7400807947 */ /* 0x000fea000383ffff */
.L_x_39:
[----:B-1----:R1:W2:Y:S02]  /*a8d0*/  SYNCS.PHASECHK.TRANS64.TRYWAIT P0, [R3+URZ+0x80], R0 ;  /* 0x00008000030075a7 */ /* 0x0022a400080011ff */
[----:B--2---:R-:W-:Y:S05]  /*a8e0*/  @!P0 NANOSLEEP.SYNCS 0x989680 ;  /* 0x009896800000895d */ /* 0x004fea0003900000 */
[----:B------:R-:W2:Y:S02]  /*a8f0*/  @!P0 SYNCS.PHASECHK.TRANS64 P0, [R3+URZ+0x80], R0 ;  /* 0x00008000030085a7 */ /* 0x000ea400080010ff */
[----:B--2---:R-:W-:Y:S05]  /*a900*/  @!P0 BRA `(.L_x_39) ;  /* 0xfffffffc00f08947 */ /* 0x004fea000383ffff */
[----:B------:R-:W-:Y:S05]  /*a910*/  BRA `(.L_x_176) ;  /* 0xffffff7800547947 */ /* 0x000fea000383ffff */
.L_x_43:
[----:B------:R-:W-:-:S07]  /*a920*/  MOV R0, UR4 ;  /* 0x0000000400007c02 */ /* 0x000fce0008000f00 */
.L_x_177:
[----:B-1----:R1:W2:Y:S02]  /*a930*/  SYNCS.PHASECHK.TRANS64.TRYWAIT P0, [R0+URZ], R2 ;  /* 0x00000002000075a7 */ /* 0x0022a400080011ff */
[----:B--2---:R-:W-:Y:S05]  /*a940*/  @!P0 NANOSLEEP.SYNCS 0x989680 ;  /* 0x009896800000895d */ /* 0x004fea0003900000 */
[----:B------:R-:W2:Y:S02]  /*a950*/  @!P0 SYNCS.PHASECHK.TRANS64 P0, [R0+URZ], R2 ;  /* 0x00000002000085a7 */ /* 0x000ea400080010ff */
[----:B--2---:R-:W-:Y:S05]  /*a960*/  @!P0 BRA `(.L_x_177) ;  /* 0xfffffffc00f08947 */ /* 0x004fea000383ffff */
[----:B------:R-:W-:Y:S05]  /*a970*/  BRA `(.L_x_178) ;  /* 0xffffff8000007947 */ /* 0x000fea000383ffff */
.L_x_44:
[----:B------:R-:W-:-:S07]  /*a980*/  MOV R0, UR5 ;  /* 0x0000000500007c02 */ /* 0x000fce0008000f00 */
.L_x_179:
[----:B-1----:R1:W2:Y:S02]  /*a990*/  SYNCS.PHASECHK.TRANS64.TRYWAIT P0, [R0+URZ], R2 ;  /* 0x00000002000075a7 */ /* 0x0022a400080011ff */
[----:B--2---:R-:W-:Y:S05]  /*a9a0*/  @!P0 NANOSLEEP.SYNCS 0x989680 ;  /* 0x009896800000895d */ /* 0x004fea0003900000 */
[----:B------:R-:W2:Y:S02]  /*a9b0*/  @!P0 SYNCS.PHASECHK.TRANS64 P0, [R0+URZ], R2 ;  /* 0x00000002000085a7 */ /* 0x000ea400080010ff */
[----:B--2---:R-:W-:Y:S05]  /*a9c0*/  @!P0 BRA `(.L_x_179) ;  /* 0xfffffffc00f08947 */ /* 0x004fea000383ffff */
[----:B------:R-:W-:Y:S05]  /*a9d0*/  BRA `(.L_x_180) ;  /* 0xffffff80000c7947 */ /* 0x000fea000383ffff */
.L_x_47:
[----:B-1----:R1:W2:Y:S02]  /*a9e0*/  SYNCS.PHASECHK.TRANS64.TRYWAIT P0, [R2+URZ+0xe0], R4 ;  /* 0x0000e004020075a7 */ /* 0x0022a400080011ff */
[----:B--2---:R-:W-:Y:S05]  /*a9f0*/  @!P0 NANOSLEEP.SYNCS 0x989680 ;  /* 0x009896800000895d */ /* 0x004fea0003900000 */
[----:B------:R-:W2:Y:S02]  /*aa00*/  @!P0 SYNCS.PHASECHK.TRANS64 P0, [R2+URZ+0xe0], R4 ;  /* 0x0000e004020085a7 */ /* 0x000ea400080010ff */
[----:B--2---:R-:W-:Y:S05]  /*aa10*/  @!P0 BRA `(.L_x_47) ;  /* 0xfffffffc00f08947 */ /* 0x004fea000383ffff */
[----:B------:R-:W-:Y:S05]  /*aa20*/  BRA `(.L_x_181) ;  /* 0xffffff8000687947 */ /* 0x000fea000383ffff */
.L_x_48:
[----:B------:R-:W-:-:S07]  /*aa30*/  MOV R2, UR4 ;  /* 0x0000000400027c02 */ /* 0x000fce0008000f00 */
.L_x_182:
[----:B-1----:R1:W2:Y:S02]  /*aa40*/  SYNCS.PHASECHK.TRANS64.TRYWAIT P0, [R2+URZ+0x90], R5 ;  /* 0x00009005020075a7 */ /* 0x0022a400080011ff */
[----:B--2---:R-:W-:Y:S05]  /*aa50*/  @!P0 NANOSLEEP.SYNCS 0x989680 ;  /* 0x009896800000895d */ /* 0x004fea0003900000 */
[----:B------:R-:W2:Y:S02]  /*aa60*/  @!P0 SYNCS.PHASECHK.TRANS64 P0, [R2+URZ+0x90], R5 ;  /* 0x00009005020085a7 */ /* 0x000ea400080010ff */
[----:B--2---:R-:W-:Y:S05]  /*aa70*/  @!P0 BRA `(.L_x_182) ;  /* 0xfffffffc00f08947 */ /* 0x004fea000383ffff */
[----:B------:R-:W-:Y:S05]  /*aa80*/  BRA `(.L_x_183) ;  /* 0xffffff8000787947 */ /* 0x000fea000383ffff */
.L_x_49:
[----:B-1----:R1:W2:Y:S02]  /*aa90*/  SYNCS.PHASECHK.TRANS64.TRYWAIT P1, [R2+URZ+0x80], R4 ;  /* 0x00008004020075a7 */ /* 0x0022a400080211ff */
[----:B--2---:R-:W-:Y:S05]  /*aaa0*/  @!P1 NANOSLEEP.SYNCS 0x989680 ;  /* 0x009896800000995d */ /* 0x004fea0003900000 */
[----:B------:R-:W2:Y:S02]  /*aab0*/  @!P1 SYNCS.PHASECHK.TRANS64 P1, [R2+URZ+0x80], R4 ;  /* 0x00008004020095a7 */ /* 0x000ea400080210ff */
[----:B--2---:R-:W-:Y:S05]  /*aac0*/  @!P1 BRA `(.L_x_49) ;  /* 0xfffffffc00f09947 */ /* 0x004fea000383ffff */
[----:B------:R-:W-:Y:S05]  /*aad0*/  BRA `(.L_x_184) ;  /* 0xffffff8000a87947 */ /* 0x000fea000383ffff */
.L_x_52:
[----:B------:R-:W-:-:S07]  /*aae0*/  MOV R0, UR4 ;  /* 0x0000000400007c02 */ /* 0x000fce0008000f00 */
.L_x_185:
[----:B-1----:R1:W2:Y:S02]  /*aaf0*/  SYNCS.PHASECHK.TRANS64.TRYWAIT P0, [R0+URZ+0x90], R2 ;  /* 0x00009002000075a7 */ /* 0x0022a400080011ff */
[----:B--2---:R-:W-:Y:S05]  /*ab00*/  @!P0 NANOSLEEP.SYNCS 0x989680 ;  /* 0x009896800000895d */ /* 0x004fea0003900000 */
[----:B------:R-:W2:Y:S02]  /*ab10*/  @!P0 SYNCS.PHASECHK.TRANS64 P0, [R0+URZ+0x90], R2 ;  /* 0x00009002000085a7 */ /* 0x000ea400080010ff */
[----:B--2---:R-:W-:Y:S05]  /*ab20*/  @!P0 BRA `(.L_x_185) ;  /* 0xfffffffc00f08947 */ /* 0x004fea000383ffff */
[----:B------:R-:W-:Y:S05]  /*ab30*/  BRA `(.L_x_51) ;  /* 0xffffff8000fc7947 */ /* 0x000fea000383ffff */
.L_x_59:
[----:B-1----:R1:W2:Y:S02]  /*ab40*/  SYNCS.PHASECHK.TRANS64.TRYWAIT P1, [R0+URZ+0x80], R2 ;  /* 0x00008002000075a7 */ /* 0x0022a400080211ff */
[----:B--2---:R-:W-:Y:S05]  /*ab50*/  @!P1 NANOSLEEP.SYNCS 0x989680 ;  /* 0x009896800000995d */ /* 0x004fea0003900000 */
[----:B------:R-:W2:Y:S02]  /*ab60*/  @!P1 SYNCS.PHASECHK.TRANS64 P1, [R0+URZ+0x80], R2 ;  /* 0x00008002000095a7 */ /* 0x000ea400080210ff */
[----:B--2---:R-:W-:Y:S05]  /*ab70*/  @!P1 BRA `(.L_x_59) ;  /* 0xfffffffc00f09947 */ /* 0x004fea000383ffff */
[----:B------:R-:W-:Y:S05]  /*ab80*/  BRA `(.L_x_186) ;  /* 0xffffff8800907947 */ /* 0x000fea000383ffff */
.L_x_60:
[----:B------:R-:W-:-:S07]  /*ab90*/  MOV R2, UR45 ;  /* 0x0000002d00027c02 */ /* 0x000fce0008000f00 */
.L_x_187:
[----:B-1----:R1:W2:Y:S02]  /*aba0*/  SYNCS.PHASECHK.TRANS64.TRYWAIT P0, [R2+URZ+0xc0], R0 ;  /* 0x0000c000020075a7 */ /* 0x0022a400080011ff */
[----:B--2---:R-:W-:Y:S05]  /*abb0*/  @!P0 NANOSLEEP.SYNCS 0x989680 ;  /* 0x009896800000895d */ /* 0x004fea0003900000 */
[----:B------:R-:W2:Y:S02]  /*abc0*/  @!P0 SYNCS.PHASECHK.TRANS64 P0, [R2+URZ+0xc0], R0 ;  /* 0x0000c000020085a7 */ /* 0x000ea400080010ff */
[----:B--2---:R-:W-:Y:S05]  /*abd0*/  @!P0 BRA `(.L_x_187) ;  /* 0xfffffffc00f08947 */ /* 0x004fea000383ffff */
[----:B------:R-:W-:Y:S05]  /*abe0*/  BRA `(.L_x_188) ;  /* 0xffffff8800c87947 */ /* 0x000fea000383ffff */
.L_x_63:
[----:B------:R-:W-:Y:S07]  /*abf0*/  MOV R0, UR7 ;  /* 0x0000000700007c02 */ /* 0x000fee0008000f00 */
.L_x_189:
[----:B-1----:R1:W2:Y:S02]  /*ac00*/  SYNCS.PHASECHK.TRANS64.TRYWAIT P0, [R0+URZ], R2 ;  /* 0x00000002000075a7 */ /* 0x0022a400080011ff */
[----:B--2---:R-:W-:Y:S05]  /*ac10*/  @!P0 NANOSLEEP.SYNCS 0x989680 ;  /* 0x009896800000895d */ /* 0x004fea0003900000 */
[----:B------:R-:W2:Y:S02]  /*ac20*/  @!P0 SYNCS.PHASECHK.TRANS64 P0, [R0+URZ], R2 ;  /* 0x00000002000085a7 */ /* 0x000ea400080010ff */
[----:B--2---:R-:W-:Y:S05]  /*ac30*/  @!P0 BRA `(.L_x_189) ;  /* 0xfffffffc00f08947 */ /* 0x004fea000383ffff */
[----:B------:R-:W-:Y:S05]  /*ac40*/  BRA `(.L_x_62) ;  /* 0xffffff8800e47947 */ /* 0x000fea000383ffff */
.L_x_66:
[----:B------:R-:W-:-:S07]  /*ac50*/  MOV R0, UR4 ;  /* 0x0000000400007c02 */ /* 0x000fce0008000f00 */
.L_x_190:
[----:B--2---:R2:W4:Y:S02]  /*ac60*/  SYNCS.PHASECHK.TRANS64.TRYWAIT P0, [R0+URZ], R2 ;  /* 0x00000002000075a7 */ /* 0x00452400080011ff */
[----:B----4-:R-:W-:Y:S05]  /*ac70*/  @!P0 NANOSLEEP.SYNCS 0x989680 ;  /* 0x009896800000895d */ /* 0x010fea0003900000 */
[----:B------:R-:W4:Y:S02]  /*ac80*/  @!P0 SYNCS.PHASECHK.TRANS64 P0, [R0+URZ], R2 ;  /* 0x00000002000085a7 */ /* 0x000f2400080010ff */
[----:B----4-:R-:W-:Y:S05]  /*ac90*/  @!P0 BRA `(.L_x_190) ;  /* 0xfffffffc00f08947 */ /* 0x010fea000383ffff */
[----:B------:R-:W-:Y:S05]  /*aca0*/  BRA `(.L_x_191) ;  /* 0xffffff9000107947 */ /* 0x000fea000383ffff */
.L_x_67:
[----:B------:R-:W-:-:S07]  /*acb0*/  MOV R0, UR5 ;  /* 0x0000000500007c02 */ /* 0x000fce0008000f00 */
.L_x_192:
[----:B-1----:R1:W2:Y:S02]  /*acc0*/  SYNCS.PHASECHK.TRANS64.TRYWAIT P0, [R0+URZ], R3 ;  /* 0x00000003000075a7 */ /* 0x0022a400080011ff */
[----:B--2---:R-:W-:Y:S05]  /*acd0*/  @!P0 NANOSLEEP.SYNCS 0x989680 ;  /* 0x009896800000895d */ /* 0x004fea0003900000 */
[----:B------:R-:W2:Y:S02]  /*ace0*/  @!P0 SYNCS.PHASECHK.TRANS64 P0, [R0+URZ], R3 ;  /* 0x00000003000085a7 */ /* 0x000ea400080010ff */
[----:B--2---:R-:W-:Y:S05]  /*acf0*/  @!P0 BRA `(.L_x_192) ;  /* 0xfffffffc00f08947 */ /* 0x004fea000383ffff */
[----:B------:R-:W-:Y:S05]  /*ad00*/  BRA `(.L_x_193) ;  /* 0xffffff90001c7947 */ /* 0x000fea000383ffff */
.L_x_68:
[----:B------:R-:W-:-:S07]  /*ad10*/  MOV R0, UR5 ;  /* 0x0000000500007c02 */ /* 0x000fce0008000f00 */
.L_x_194:
[----:B-1----:R1:W2:Y:S02]  /*ad20*/  SYNCS.PHASECHK.TRANS64.TRYWAIT P0, [R0+URZ], R3 ;  /* 0x00000003000075a7 */ /* 0x0022a400080011ff */
[----:B--2---:R-:W-:Y:S05]  /*ad30*/  @!P0 NANOSLEEP.SYNCS 0x989680 ;  /* 0x009896800000895d */ /* 0x004fea0003900000 */
[----:B------:R-:W2:Y:S02]  /*ad40*/  @!P0 SYNCS.PHASECHK.TRANS64 P0, [R0+URZ], R3 ;  /* 0x00000003000085a7 */ /* 0x000ea400080010ff */
[----:B--2---:R-:W-:Y:S05]  /*ad50*/  @!P0 BRA `(.L_x_194) ;  /* 0xfffffffc00f08947 */ /* 0x004fea000383ffff */
[----:B------:R-:W-:Y:S05]  /*ad60*/  BRA `(.L_x_195) ;  /* 0xffffff9000287947 */ /* 0x000fea000383ffff */
.L_x_69:
[----:B-1----:R-:W-:-:S07]  /*ad70*/  MOV R0, UR4 ;  /* 0x0000000400007c02 */ /* 0x002fce0008000f00 */
.L_x_196:
[----:B-1----:R1:W2:Y:S02]  /*ad80*/  SYNCS.PHASECHK.TRANS64.TRYWAIT P0, [R0+URZ], R2 ;  /* 0x00000002000075a7 */ /* 0x0022a400080011ff */
[----:B--2---:R-:W-:Y:S05]  /*ad90*/  @!P0 NANOSLEEP.SYNCS 0x989680 ;  /* 0x009896800000895d */ /* 0x004fea0003900000 */
[----:B------:R-:W2:Y:S02]  /*ada0*/  @!P0 SYNCS.PHASECHK.TRANS64 P0, [R0+URZ], R2 ;  /* 0x00000002000085a7 */ /* 0x000ea400080010ff */
[----:B--2---:R-:W-:Y:S05]  /*adb0*/  @!P0 BRA `(.L_x_196) ;  /* 0xfffffffc00f08947 */ /* 0x004fea000383ffff */
[----:B------:R-:W-:Y:S05]  /*adc0*/  BRA `(.L_x_197) ;  /* 0xffffff9000347947 */ /* 0x000fea000383ffff */
.L_x_74:
[----:B--2---:R2:W3:Y:S02]  /*add0*/  SYNCS.PHASECHK.TRANS64.TRYWAIT P0, [R12+URZ+0x80], R0 ;  /* 0x000080000c0075a7 */ /* 0x0044e400080011ff */
[----:B---3--:R-:W-:Y:S05]  /*ade0*/  @!P0 NANOSLEEP.SYNCS 0x989680 ;  /* 0x009896800000895d */ /* 0x008fea0003900000 */
[----:B------:R-:W3:Y:S02]  /*adf0*/  @!P0 SYNCS.PHASECHK.TRANS64 P0, [R12+URZ+0x80], R0 ;  /* 0x000080000c0085a7 */ /* 0x000ee400080010ff */
[----:B---3--:R-:W-:Y:S05]  /*ae00*/  @!P0 BRA `(.L_x_74) ;  /* 0xfffffffc00f08947 */ /* 0x008fea000383ffff */
[----:B------:R-:W-:Y:S05]  /*ae10*/  BRA `(.L_x_198) ;  /* 0xffffff94004c7947 */ /* 0x000fea000383ffff */
.L_x_77:
[----:B-1----:R-:W-:Y:S07]  /*ae20*/  MOV R0, UR21 ;  /* 0x0000001500007c02 */ /* 0x002fee0008000f00 */
.L_x_199:
[----:B-1----:R1:W2:Y:S02]  /*ae30*/  SYNCS.PHASECHK.TRANS64.TRYWAIT P2, [R0+URZ+0x78], R6 ;  /* 0x00007806000075a7 */ /* 0x0022a400080411ff */
[----:B--2---:R-:W-:Y:S05]  /*ae40*/  @!P2 NANOSLEEP.SYNCS 0x989680 ;  /* 0x009896800000a95d */ /* 0x004fea0003900000 */
[----:B------:R-:W2:Y:S02]  /*ae50*/  @!P2 SYNCS.PHASECHK.TRANS64 P2, [R0+URZ+0x78], R6 ;  /* 0x000078060000a5a7 */ /* 0x000ea400080410ff */
[----:B--2---:R-:W-:Y:S05]  /*ae60*/  @!P2 BRA `(.L_x_199) ;  /* 0xfffffffc00f0a947 */ /* 0x004fea000383ffff */
[----:B------:R-:W-:Y:S05]  /*ae70*/  BRA `(.L_x_76) ;  /* 0xffffff9800b87947 */ /* 0x000fea000383ffff */
.L_x_80:
[----:B------:R-:W-:Y:S07]  /*ae80*/  MOV R0, UR21 ;  /* 0x0000001500007c02 */ /* 0x000fee0008000f00 */
.L_x_200:
[----:B-1----:R1:W2:Y:S02]  /*ae90*/  SYNCS.PHASECHK.TRANS64.TRYWAIT P0, [R0+URZ+0x50], R10 ;  /* 0x0000500a000075a7 */ /* 0x0022a400080011ff */
[----:B--2---:R-:W-:Y:S05]  /*aea0*/  @!P0 NANOSLEEP.SYNCS 0x989680 ;  /* 0x009896800000895d */ /* 0x004fea0003900000 */
[----:B------:R-:W2:Y:S02]  /*aeb0*/  @!P0 SYNCS.PHASECHK.TRANS64 P0, [R0+URZ+0x50], R10 ;  /* 0x0000500a000085a7 */ /* 0x000ea400080010ff */
[----:B--2---:R-:W-:Y:S05]  /*aec0*/  @!P0 BRA `(.L_x_200) ;  /* 0xfffffffc00f08947 */ /* 0x004fea000383ffff */
[----:B------:R-:W-:Y:S05]  /*aed0*/  BRA `(.L_x_201) ;  /* 0xffffff9c00147947 */ /* 0x000fea000383ffff */
.L_x_81:
[----:B------:R-:W-:Y:S07]  /*aee0*/  MOV R0, UR21 ;  /* 0x0000001500007c02 */ /* 0x000fee0008000f00 */
.L_x_202:
[----:B-1----:R1:W2:Y:S02]  /*aef0*/  SYNCS.PHASECHK.TRANS64.TRYWAIT P0, [R0+URZ+0x58], R10 ;  /* 0x0000580a000075a7 */ /* 0x0022a400080011ff */
[----:B--2---:R-:W-:Y:S05]  /*af00*/  @!P0 NANOSLEEP.SYNCS 0x989680 ;  /* 0x009896800000895d */ /* 0x004fea0003900000 */
[----:B------:R-:W2:Y:S02]  /*af10*/  @!P0 SYNCS.PHASECHK.TRANS64 P0, [R0+URZ+0x58], R10 ;  /* 0x0000580a000085a7 */ /* 0x000ea400080010ff */
[----:B--2---:R-:W-:Y:S05]  /*af20*/  @!P0 BRA `(.L_x_202) ;  /* 0xfffffffc00f08947 */ /* 0x004fea000383ffff */
[----:B------:R-:W-:Y:S05]  /*af30*/  BRA `(.L_x_203) ;  /* 0xffffff9c00507947 */ /* 0x000fea000383ffff */
.L_x_82:
[----:B------:R-:W-:Y:S07]  /*af40*/  MOV R0, UR21 ;  /* 0x0000001500007c02 */ /* 0x000fee0008000f00 */
.L_x_204:
[----:B-1----:R1:W2:Y:S02]  /*af50*/  SYNCS.PHASECHK.TRANS64.TRYWAIT P0, [R0+URZ+0x60], R10 ;  /* 0x0000600a000075a7 */ /* 0x0022a400080011ff */
[----:B--2---:R-:W-:Y:S05]  /*af60*/  @!P0 NANOSLEEP.SYNCS 0x989680 ;  /* 0x009896800000895d */ /* 0x004fea0003900000 */
[----:B------:R-:W2:Y:S02]  /*af70*/  @!P0 SYNCS.PHASECHK.TRANS64 P0, [R0+URZ+0x60], R10 ;  /* 0x0000600a000085a7 */ /* 0x000ea400080010ff */
[----:B--2---:R-:W-:Y:S05]  /*af80*/  @!P0 BRA `(.L_x_204) ;  /* 0xfffffffc00f08947 */ /* 0x004fea000383ffff */
[----:B------:R-:W-:Y:S05]  /*af90*/  BRA `(.L_x_205) ;  /* 0xffffff9c00907947 */ /* 0x000fea000383ffff */
.L_x_83:
[----:B------:R-:W-:Y:S07]  /*afa0*/  MOV R0, UR21 ;  /* 0x0000001500007c02 */ /* 0x000fee0008000f00 */
.L_x_206:
[----:B-1----:R1:W2:Y:S02]  /*afb0*/  SYNCS.PHASECHK.TRANS64.TRYWAIT P0, [R0+URZ+0x68], R10 ;  /* 0x0000680a000075a7 */ /* 0x0022a400080011ff */
[----:B--2---:R-:W-:Y:S05]  /*afc0*/  @!P0 NANOSLEEP.SYNCS 0x989680 ;  /* 0x009896800000895d */ /* 0x004fea0003900000 */
[----:B------:R-:W2:Y:S02]  /*afd0*/  @!P0 SYNCS.PHASECHK.TRANS64 P0, [R0+URZ+0x68], R10 ;  /* 0x0000680a000085a7 */ /* 0x000ea400080010ff */
[----:B--2---:R-:W-:Y:S05]  /*afe0*/  @!P0 BRA `(.L_x_206) ;  /* 0xfffffffc00f08947 */ /* 0x004fea000383ffff */
[----:B------:R-:W-:Y:S05]  /*aff0*/  BRA `(.L_x_207) ;  /* 0xffffff9c00d47947 */ /* 0x000fea000383ffff */
.L_x_84:
[----:B------:R-:W-:Y:S07]  /*b000*/  MOV R0, UR21 ;  /* 0x0000001500007c02 */ /* 0x000fee0008000f00 */
.L_x_208:
[----:B-1----:R1:W2:Y:S02]  /*b010*/  SYNCS.PHASECHK.TRANS64.TRYWAIT P0, [R0+URZ+0x50], R9 ;  /* 0x00005009000075a7 */ /* 0x0022a400080011ff */
[----:B--2---:R-:W-:Y:S05]  /*b020*/  @!P0 NANOSLEEP.SYNCS 0x989680 ;  /* 0x009896800000895d */ /* 0x004fea0003900000 */
[----:B------:R-:W2:Y:S02]  /*b030*/  @!P0 SYNCS.PHASECHK.TRANS64 P0, [R0+URZ+0x50], R9 ;  /* 0x00005009000085a7 */ /* 0x000ea400080010ff */
[----:B--2---:R-:W-:Y:S05]  /*b040*/  @!P0 BRA `(.L_x_208) ;  /* 0xfffffffc00f08947 */ /* 0x004fea000383ffff */
[----:B------:R-:W-:Y:S05]  /*b050*/  BRA `(.L_x_209) ;  /* 0xffffffa0001c7947 */ /* 0x000fea000383ffff */
.L_x_85:
[----:B------:R-:W-:Y:S07]  /*b060*/  MOV R0, UR21 ;  /* 0x0000001500007c02 */ /* 0x000fee0008000f00 */
.L_x_210:
[----:B-1----:R1:W2:Y:S02]  /*b070*/  SYNCS.PHASECHK.TRANS64.TRYWAIT P0, [R0+URZ+0x58], R9 ;  /* 0x00005809000075a7 */ /* 0x0022a400080011ff */
[----:B--2---:R-:W-:Y:S05]  /*b080*/  @!P0 NANOSLEEP.SYNCS 0x989680 ;  /* 0x009896800000895d */ /* 0x004fea0003900000 */
[----:B------:R-:W2:Y:S02]  /*b090*/  @!P0 SYNCS.PHASECHK.TRANS64 P0, [R0+URZ+0x58], R9 ;  /* 0x00005809000085a7 */ /* 0x000ea400080010ff */
[----:B--2---:R-:W-:Y:S05]  /*b0a0*/  @!P0 BRA `(.L_x_210) ;  /* 0xfffffffc00f08947 */ /* 0x004fea000383ffff */
[----:B------:R-:W-:Y:S05]  /*b0b0*/  BRA `(.L_x_211) ;  /* 0xffffffa000647947 */ /* 0x000fea000383ffff */
.L_x_86:
[----:B------:R-:W-:Y:S07]  /*b0c0*/  MOV R0, UR21 ;  /* 0x0000001500007c02 */ /* 0x000fee0008000f00 */
.L_x_212:
[----:B-1----:R1:W2:Y:S02]  /*b0d0*/  SYNCS.PHASECHK.TRANS64.TRYWAIT P0, [R0+URZ+0x60], R9 ;  /* 0x00006009000075a7 */ /* 0x0022a400080011ff */
[----:B--2---:R-:W-:Y:S05]  /*b0e0*/  @!P0 NANOSLEEP.SYNCS 0x989680 ;  /* 0x009896800000895d */ /* 0x004fea0003900000 */
[----:B------:R-:W2:Y:S02]  /*b0f0*/  @!P0 SYNCS.PHASECHK.TRANS64 P0, [R0+URZ+0x60], R9 ;  /* 0x00006009000085a7 */ /* 0x000ea400080010ff */
[----:B--2---:R-:W-:Y:S05]  /*b100*/  @!P0 BRA `(.L_x_212) ;  /* 0xfffffffc00f08947 */ /* 0x004fea000383ffff */
[----:B------:R-:W-:Y:S05]  /*b110*/  BRA `(.L_x_213) ;  /* 0xffffffa000ac7947 */ /* 0x000fea000383ffff */
.L_x_87:
[----:B------:R-:W-:Y:S07]  /*b120*/  MOV R0, UR21 ;  /* 0x0000001500007c02 */ /* 0x000fee0008000f00 */
.L_x_214:
[----:B-1----:R1:W2:Y:S02]  /*b130*/  SYNCS.PHASECHK.TRANS64.TRYWAIT P0, [R0+URZ+0x68], R9 ;  /* 0x00006809000075a7 */ /* 0x0022a400080011ff */
[----:B--2---:R-:W-:Y:S05]  /*b140*/  @!P0 NANOSLEEP.SYNCS 0x989680 ;  /* 0x009896800000895d */ /* 0x004fea0003900000 */
[----:B------:R-:W2:Y:S02]  /*b150*/  @!P0 SYNCS.PHASECHK.TRANS64 P0, [R0+URZ+0x68], R9 ;  /* 0x00006809000085a7 */ /* 0x000ea400080010ff */
[----:B--2---:R-:W-:Y:S05]  /*b160*/  @!P0 BRA `(.L_x_214) ;  /* 0xfffffffc00f08947 */ /* 0x004fea000383ffff */
[----:B------:R-:W-:Y:S05]  /*b170*/  BRA `(.L_x_215) ;  /* 0xffffffa000f07947 */ /* 0x000fea000383ffff */
.L_x_89:
[----:B------:R-:W-:-:S07]  /*b180*/  MOV R0, UR21 ;  /* 0x0000001500007c02 */ /* 0x000fce0008000f00 */
.L_x_216:
[----:B-1----:R1:W3:Y:S02]  /*b190*/  SYNCS.PHASECHK.TRANS64.TRYWAIT P0, [R0+URZ+0x50], R10 ;  /* 0x0000500a000075a7 */ /* 0x0022e400080011ff */
[----:B---3--:R-:W-:Y:S05]  /*b1a0*/  @!P0 NANOSLEEP.SYNCS 0x989680 ;  /* 0x009896800000895d */ /* 0x008fea0003900000 */
[----:B------:R-:W3:Y:S02]  /*b1b0*/  @!P0 SYNCS.PHASECHK.TRANS64 P0, [R0+URZ+0x50], R10 ;  /* 0x0000500a000085a7 */ /* 0x000ee400080010ff */
[----:B---3--:R-:W-:Y:S05]  /*b1c0*/  @!P0 BRA `(.L_x_216) ;  /* 0xfffffffc00f08947 */ /* 0x008fea000383ffff */
[----:B------:R-:W-:Y:S05]  /*b1d0*/  BRA `(.L_x_217) ;  /* 0xffffffa400607947 */ /* 0x000fea000383ffff */
.L_x_90:
[----:B-1----:R-:W-:-:S07]  /*b1e0*/  MOV R0, UR21 ;  /* 0x0000001500007c02 */ /* 0x002fce0008000f00 */
.L_x_218:
[----:B-1----:R1:W3:Y:S02]  /*b1f0*/  SYNCS.PHASECHK.TRANS64.TRYWAIT P0, [R0+URZ+0x58], R10 ;  /* 0x0000580a000075a7 */ /* 0x0022e400080011ff */
[----:B---3--:R-:W-:Y:S05]  /*b200*/  @!P0 NANOSLEEP.SYNCS 0x989680 ;  /* 0x009896800000895d */ /* 0x008fea0003900000 */
[----:B------:R-:W3:Y:S02]  /*b210*/  @!P0 SYNCS.PHASECHK.TRANS64 P0, [R0+URZ+0x58], R10 ;  /* 0x0000580a000085a7 */ /* 0x000ee400080010ff */
[----:B---3--:R-:W-:Y:S05]  /*b220*/  @!P0 BRA `(.L_x_218) ;  /* 0xfffffffc00f08947 */ /* 0x008fea000383ffff */
[----:B------:R-:W-:Y:S05]  /*b230*/  BRA `(.L_x_219) ;  /* 0xffffffa400507947 */ /* 0x000fea000383ffff */
.L_x_91:
[----:B------:R-:W-:-:S07]  /*b240*/  MOV R2, UR21 ;  /* 0x0000001500027c02 */ /* 0x000fce0008000f00 */
.L_x_220:
[----:B-1----:R1:W3:Y:S02]  /*b250*/  SYNCS.PHASECHK.TRANS64.TRYWAIT P0, [R2+URZ+0x60], R10 ;  /* 0x0000600a020075a7 */ /* 0x0022e400080011ff */
[----:B---3--:R-:W-:Y:S05]  /*b260*/  @!P0 NANOSLEEP.SYNCS 0x989680 ;  /* 0x009896800000895d */ /* 0x008fea0003900000 */
[----:B------:R-:W3:Y:S02]  /*b270*/  @!P0 SYNCS.PHASECHK.TRANS64 P0, [R2+URZ+0x60], R10 ;  /* 0x0000600a020085a7 */ /* 0x000ee400080010ff */
[----:B---3--:R-:W-:Y:S05]  /*b280*/  @!P0 BRA `(.L_x_220) ;  /* 0xfffffffc00f08947 */ /* 0x008fea000383ffff */
[----:B------:R-:W-:Y:S05]  /*b290*/  BRA `(.L_x_221) ;  /* 0xffffffa400447947 */ /* 0x000fea000383ffff */
.L_x_93:
[----:B-1----:R1:W2:Y:S02]  /*b2a0*/  SYNCS.PHASECHK.TRANS64.TRYWAIT P0, [R0+URZ+0x80], R2 ;  /* 0x00008002000075a7 */ /* 0x0022a400080011ff */
[----:B--2---:R-:W-:Y:S05]  /*b2b0*/  @!P0 NANOSLEEP.SYNCS 0x989680 ;  /* 0x009896800000895d */ /* 0x004fea0003900000 */
[----:B------:R-:W2:Y:S02]  /*b2c0*/  @!P0 SYNCS.PHASECHK.TRANS64 P0, [R0+URZ+0x80], R2 ;  /* 0x00008002000085a7 */ /* 0x000ea400080010ff */
[----:B--2---:R-:W-:Y:S05]  /*b2d0*/  @!P0 BRA `(.L_x_93) ;  /* 0xfffffffc00f08947 */ /* 0x004fea000383ffff */
[----:B------:R-:W-:Y:S05]  /*b2e0*/  BRA `(.L_x_222) ;  /* 0xffffffa800047947 */ /* 0x000fea000383ffff */
.L_x_104:
[----:B-1----:R-:W-:Y:S04]  /*b2f0*/  MOV R2, UR43 ;  /* 0x0000002b00027c02 */ /* 0x002fe80008000f00 */
[----:B------:R1:W3:Y:S03]  /*b300*/  SYNCS.PHASECHK.TRANS64.TRYWAIT P1, [R2+URZ+0x30], R3 ;  /* 0x00003003020075a7 */ /* 0x0002e600080211ff */
[----:B---3--:R-:W-:Y:S05]  /*b310*/  @!P1 NANOSLEEP.SYNCS 0x989680 ;  /* 0x009896800000995d */ /* 0x008fea0003900000 */
[----:B------:R-:W3:Y:S02]  /*b320*/  @!P1 SYNCS.PHASECHK.TRANS64 P1, [R2+URZ+0x30], R3 ;  /* 0x00003003020095a7 */ /* 0x000ee400080210ff */
[----:B---3--:R-:W-:Y:S05]  /*b330*/  @!P1 BRA `(.L_x_104) ;  /* 0xfffffffc00ec9947 */ /* 0x008fea000383ffff */
[----:B------:R-:W-:Y:S05]  /*b340*/  BRA `(.L_x_103) ;  /* 0xffffffb400787947 */ /* 0x000fea000383ffff */
.L_x_106:
[----:B-1----:R1:W4:Y:S02]  /*b350*/  SYNCS.PHASECHK.TRANS64.TRYWAIT P0, [R72+URZ+0xa0], R0 ;  /* 0x0000a000480075a7 */ /* 0x00232400080011ff */
[----:B----4-:R-:W-:Y:S05]  /*b360*/  @!P0 NANOSLEEP.SYNCS 0x989680 ;  /* 0x009896800000895d */ /* 0x010fea0003900000 */
[----:B------:R-:W4:Y:S02]  /*b370*/  @!P0 SYNCS.PHASECHK.TRANS64 P0, [R72+URZ+0xa0], R0 ;  /* 0x0000a000480085a7 */ /* 0x000f2400080010ff */
[----:B----4-:R-:W-:Y:S05]  /*b380*/  @!P0 BRA `(.L_x_106) ;  /* 0xfffffffc00f08947 */ /* 0x010fea000383ffff */
[----:B------:R-:W-:Y:S05]  /*b390*/  BRA `(.L_x_105) ;  /* 0xffffffb400a07947 */ /* 0x000fea000383ffff */
.L_x_115:
[----:B-1----:R1:W2:Y:S02]  /*b3a0*/  SYNCS.PHASECHK.TRANS64.TRYWAIT P0, [R2+URZ+0x30], R0 ;  /* 0x00003000020075a7 */ /* 0x0022a400080011ff */
[----:B--2---:R-:W-:Y:S05]  /*b3b0*/  @!P0 NANOSLEEP.SYNCS 0x989680 ;  /* 0x009896800000895d */ /* 0x004fea0003900000 */
[----:B------:R-:W2:Y:S02]  /*b3c0*/  @!P0 SYNCS.PHASECHK.TRANS64 P0, [R2+URZ+0x30], R0 ;  /* 0x00003000020085a7 */ /* 0x000ea400080010ff */
[----:B--2---:R-:W-:Y:S05]  /*b3d0*/  @!P0 BRA `(.L_x_115) ;  /* 0xfffffffc00f08947 */ /* 0x004fea000383ffff */
[----:B------:R-:W-:Y:S05]  /*b3e0*/  BRA `(.L_x_114) ;  /* 0xffffffbc003c7947 */ /* 0x000fea000383ffff */
.L_x_123:
[----:B-1----:R1:W2:Y:S02]  /*b3f0*/  SYNCS.PHASECHK.TRANS64.TRYWAIT P0, [R0+URZ+0x30], R6 ;  /* 0x00003006000075a7 */ /* 0x0022a400080011ff */
[----:B--2---:R-:W-:Y:S05]  /*b400*/  @!P0 NANOSLEEP.SYNCS 0x989680 ;  /* 0x009896800000895d */ /* 0x004fea0003900000 */
[----:B------:R-:W2:Y:S02]  /*b410*/  @!P0 SYNCS.PHASECHK.TRANS64 P0, [R0+URZ+0x30], R6 ;  /* 0x00003006000085a7 */ /* 0x000ea400080010ff */
[----:B--2---:R-:W-:Y:S05]  /*b420*/  @!P0 BRA `(.L_x_123) ;  /* 0xfffffffc00f08947 */ /* 0x004fea000383ffff */
[----:B------:R-:W-:Y:S05]  /*b430*/  BRA `(.L_x_122) ;  /* 0xffffffc000fc7947 */ /* 0x000fea000383ffff */
.L_x_131:
[----:B-1----:R1:W2:Y:S02]  /*b440*/  SYNCS.PHASECHK.TRANS64.TRYWAIT P0, [R0+URZ+0x30], R6 ;  /* 0x00003006000075a7 */ /* 0x0022a400080011ff */
[----:B--2---:R-:W-:Y:S05]  /*b450*/  @!P0 NANOSLEEP.SYNCS 0x989680 ;  /* 0x009896800000895d */ /* 0x004fea0003900000 */
[----:B------:R-:W2:Y:S02]  /*b460*/  @!P0 SYNCS.PHASECHK.TRANS64 P0, [R0+URZ+0x30], R6 ;  /* 0x00003006000085a7 */ /* 0x000ea400080010ff */
[----:B--2---:R-:W-:Y:S05]  /*b470*/  @!P0 BRA `(.L_x_131) ;  /* 0xfffffffc00f08947 */ /* 0x004fea000383ffff */
[----:B------:R-:W-:Y:S05]  /*b480*/  BRA `(.L_x_130) ;  /* 0xffffffc800c07947 */ /* 0x000fea000383ffff */
.L_x_139:
[----:B-1----:R1:W2:Y:S02]  /*b490*/  SYNCS.PHASECHK.TRANS64.TRYWAIT P0, [R0+URZ+0x30], R6 ;  /* 0x00003006000075a7 */ /* 0x0022a400080011ff */
[----:B--2---:R-:W-:Y:S05]  /*b4a0*/  @!P0 NANOSLEEP.SYNCS 0x989680 ;  /* 0x009896800000895d */ /* 0x004fea0003900000 */
[----:B------:R-:W2:Y:S02]  /*b4b0*/  @!P0 SYNCS.PHASECHK.TRANS64 P0, [R0+URZ+0x30], R6 ;  /* 0x00003006000085a7 */ /* 0x000ea400080010ff */
[----:B--2---:R-:W-:Y:S05]  /*b4c0*/  @!P0 BRA `(.L_x_139) ;  /* 0xfffffffc00f08947 */ /* 0x004fea000383ffff */
[----:B------:R-:W-:Y:S05]  /*b4d0*/  BRA `(.L_x_138) ;  /* 0xffffffd000907947 */ /* 0x000fea000383ffff */
.L_x_147:
[----:B-1----:R1:W2:Y:S02]  /*b4e0*/  SYNCS.PHASECHK.TRANS64.TRYWAIT P0, [R0+URZ+0x30], R6 ;  /* 0x00003006000075a7 */ /* 0x0022a400080011ff */
[----:B--2---:R-:W-:Y:S05]  /*b4f0*/  @!P0 NANOSLEEP.SYNCS 0x989680 ;  /* 0x009896800000895d */ /* 0x004fea0003900000 */
[----:B------:R-:W2:Y:S02]  /*b500*/  @!P0 SYNCS.PHASECHK.TRANS64 P0, [R0+URZ+0x30], R6 ;  /* 0x00003006000085a7 */ /* 0x000ea400080010ff */
[----:B--2---:R-:W-:Y:S05]  /*b510*/  @!P0 BRA `(.L_x_147) ;  /* 0xfffffffc00f08947 */ /* 0x004fea000383ffff */
[----:B------:R-:W-:Y:S05]  /*b520*/  BRA `(.L_x_146) ;  /* 0xffffffd800707947 */ /* 0x000fea000383ffff */
.L_x_155:
[----:B-1----:R1:W2:Y:S02]  /*b530*/  SYNCS.PHASECHK.TRANS64.TRYWAIT P0, [R0+URZ+0x30], R6 ;  /* 0x00003006000075a7 */ /* 0x0022a400080011ff */
[----:B--2---:R-:W-:Y:S05]  /*b540*/  @!P0 NANOSLEEP.SYNCS 0x989680 ;  /* 0x009896800000895d */ /* 0x004fea0003900000 */
[----:B------:R-:W2:Y:S02]  /*b550*/  @!P0 SYNCS.PHASECHK.TRANS64 P0, [R0+URZ+0x30], R6 ;  /* 0x00003006000085a7 */ /* 0x000ea400080010ff */
[----:B--2---:R-:W-:Y:S05]  /*b560*/  @!P0 BRA `(.L_x_155) ;  /* 0xfffffffc00f08947 */ /* 0x004fea000383ffff */
[----:B------:R-:W-:Y:S05]  /*b570*/  BRA `(.L_x_154) ;  /* 0xffffffe000447947 */ /* 0x000fea000383ffff */
.L_x_163:
[----:B-1----:R1:W2:Y:S02]  /*b580*/  SYNCS.PHASECHK.TRANS64.TRYWAIT P0, [R0+URZ+0x30], R76 ;  /* 0x0000304c000075a7 */ /* 0x0022a400080011ff */
[----:B--2---:R-:W-:Y:S05]  /*b590*/  @!P0 NANOSLEEP.SYNCS 0x989680 ;  /* 0x009896800000895d */ /* 0x004fea0003900000 */
[----:B------:R-:W2:Y:S02]  /*b5a0*/  @!P0 SYNCS.PHASECHK.TRANS64 P0, [R0+URZ+0x30], R76 ;  /* 0x0000304c000085a7 */ /* 0x000ea400080010ff */
[----:B--2---:R-:W-:Y:S05]  /*b5b0*/  @!P0 BRA `(.L_x_163) ;  /* 0xfffffffc00f08947 */ /* 0x004fea000383ffff */
[----:B------:R-:W-:Y:S05]  /*b5c0*/  BRA `(.L_x_162) ;  /* 0xffffffe800187947 */ /* 0x000fea000383ffff */
        .weak           $__internal_0_$__cuda_sm10x_tcgen05_guardrail_trap_col_being_dealloced_not_returned_by_alloc
        .type           $__internal_0_$__cuda_sm10x_tcgen05_guardrail_trap_col_being_dealloced_not_returned_by_alloc,@function
        .size           $__internal_0_$__cuda_sm10x_tcgen05_guardrail_trap_col_being_dealloced_not_returned_by_alloc,($__internal_1_$__cuda_sm10x_tcgen05_guardrail_trap_phase_invalid_during_alloc - $__internal_0_$__cuda_sm10x_tcgen05_guardrail_trap_col_being_dealloced_not_returned_by_alloc)
$__internal_0_$__cuda_sm10x_tcgen05_guardrail_trap_col_being_dealloced_not_returned_by_alloc:
[----:B------:R-:W-:Y:S05]  /*b5d0*/  BPT.TRAP 0x1 ;  /* 0x000000040000795c */ /* 0x000fea0000300000 */
[----:B------:R-:W-:-:S04]  /*b5e0*/  HFMA2 R3, -RZ, RZ, 0, 0 ;  /* 0x00000000ff037431 */ /* 0x000fc800000001ff */
[----:B------:R-:W-:Y:S05]  /*b5f0*/  RET.REL.NODEC R2 `(_ZN7cutlass13device_kernelINS_4gemm6kernel13GemmUniversalIN4cute5tupleIJiiiiEEENS1_10collective13CollectiveMmaINS1_35MainloopSm100TmaUmmaWarpSpecializedILi3ELi2ELi4ENS5_IJNS4_1CILi1EEENSA_ILi4EEESB_EEEEENS5_IJNSA_ILi128EEESF_NSA_ILi64EEEEEEfNS5_IJlSB_lEEEfSI_NS4_8TiledMMAINS4_8MMA_AtomIJNS4_17SM100_MMA_TF32_SSINS_10tfloat32_tESM_fLi128ELi128ELNS4_4UMMA5MajorE0ELSO_0ELNSN_7ScaleInE0ELSP_0EEEEEENS4_6LayoutINS5_IJSB_SB_SB_EEENS5_IJNSA_ILi0EEESU_SU_EEEEENS5_IJNS4_10UnderscoreESX_SX_EEEEENS4_23SM90_TMA_LOAD_MULTICASTENS4_14ComposedLayoutINS4_7SwizzleILi3ELi4ELi3EEENS4_18smem_ptr_flag_bitsILi32EEENSS_INS5_IJNSA_ILi8EEENSA_ILi32EEEEEENS5_IJS17_SB_EEEEEEEvNS4_8identityENS4_13SM90_TMA_LOADES1B_vS1C_EENS_8epilogue10collective18CollectiveEpilogueINS1F_23Sm100TmaWarpSpecializedILi4ELi2ELi16ELb1ELb0EEEJSH_NS5_IJNSS_ISF_SB_EENSS_INSA_ILi16EEESB_EEEEEfSI_fSI_NS1F_6fusion15FusionCallbacksIS1J_NS1O_17LinearCombinationIffffLNS_15FloatRoundStyleE2EEESH_S1N_JEEENS4_5SM1004TMEM4LOAD26SM100_TMEM_LOAD_32dp32b16xES1D_NS11_INS12_ILi2ELi4ELi3EEES15_NSS_INS5_IJS16_S1L_EEENS5_IJS1L_SB_EEEEEEENS4_39AutoVectorizingCopyWithAssumedAlignmentILi128EEENS4_14SM90_TMA_STOREES22_S24_S24_EEEvvEEEEvNT_6ParamsE) ;  /* 0xffffff4802807950 */ /* 0x000fea0003c3ffff */
        .weak           $__internal_1_$__cuda_sm10x_tcgen05_guardrail_trap_phase_invalid_during_alloc
        .type           $__internal_1_$__cuda_sm10x_tcgen05_guardrail_trap_phase_invalid_during_alloc,@function
        .size           $__internal_1_$__cuda_sm10x_tcgen05_guardrail_trap_phase_invalid_during_alloc,($__internal_2_$__cuda_sm10x_tcgen05_guardrail_trap_unallocated_columns_being_dealloced - $__internal_1_$__cuda_sm10x_tcgen05_guardrail_trap_phase_invalid_during_alloc)
$__internal_1_$__cuda_sm10x_tcgen05_guardrail_trap_phase_invalid_during_alloc:
[----:B------:R-:W-:Y:S05]  /*b600*/  BPT.TRAP 0x1 ;  /* 0x000000040000795c */ /* 0x000fea0000300000 */
[----:B------:R-:W-:-:S04]  /*b610*/  MOV R5, 0x0 ;  /* 0x0000000000057802 */ /* 0x000fc80000000f00 */
[----:B------:R-:W-:Y:S05]  /*b620*/  RET.REL.NODEC R4 `(_ZN7cutlass13device_kernelINS_4gemm6kernel13GemmUniversalIN4cute5tupleIJiiiiEEENS1_10collective13CollectiveMmaINS1_35MainloopSm100TmaUmmaWarpSpecializedILi3ELi2ELi4ENS5_IJNS4_1CILi1EEENSA_ILi4EEESB_EEEEENS5_IJNSA_ILi128EEESF_NSA_ILi64EEEEEEfNS5_IJlSB_lEEEfSI_NS4_8TiledMMAINS4_8MMA_AtomIJNS4_17SM100_MMA_TF32_SSINS_10tfloat32_tESM_fLi128ELi128ELNS4_4UMMA5MajorE0ELSO_0ELNSN_7ScaleInE0ELSP_0EEEEEENS4_6LayoutINS5_IJSB_SB_SB_EEENS5_IJNSA_ILi0EEESU_SU_EEEEENS5_IJNS4_10UnderscoreESX_SX_EEEEENS4_23SM90_TMA_LOAD_MULTICASTENS4_14ComposedLayoutINS4_7SwizzleILi3ELi4ELi3EEENS4_18smem_ptr_flag_bitsILi32EEENSS_INS5_IJNSA_ILi8EEENSA_ILi32EEEEEENS5_IJS17_SB_EEEEEEEvNS4_8identityENS4_13SM90_TMA_LOADES1B_vS1C_EENS_8epilogue10collective18CollectiveEpilogueINS1F_23Sm100TmaWarpSpecializedILi4ELi2ELi16ELb1ELb0EEEJSH_NS5_IJNSS_ISF_SB_EENSS_INSA_ILi16EEESB_EEEEEfSI_fSI_NS1F_6fusion15FusionCallbacksIS1J_NS1O_17LinearCombinationIffffLNS_15FloatRoundStyleE2EEESH_S1N_JEEENS4_5SM1004TMEM4LOAD26SM100_TMEM_LOAD_32dp32b16xES1D_NS11_INS12_ILi2ELi4ELi3EEES15_NSS_INS5_IJS16_S1L_EEENS5_IJS1L_SB_EEEEEEENS4_39AutoVectorizingCopyWithAssumedAlignmentILi128EEENS4_14SM90_TMA_STOREES22_S24_S24_EEEvvEEEEvNT_6ParamsE) ;  /* 0xffffff4804747950 */ /* 0x000fea0003c3ffff */
        .weak           $__internal_2_$__cuda_sm10x_tcgen05_guardrail_trap_unallocated_columns_being_dealloced
        .type           $__internal_2_$__cuda_sm10x_tcgen05_guardrail_trap_unallocated_columns_being_dealloced,@function
        .size           $__internal_2_$__cuda_sm10x_tcgen05_guardrail_trap_unallocated_columns_being_dealloced,(.L_x_224 - $__internal_2_$__cuda_sm10x_tcgen05_guardrail_trap_unallocated_columns_being_dealloced)
$__internal_2_$__cuda_sm10x_tcgen05_guardrail_trap_unallocated_columns_being_dealloced:
[----:B------:R-:W-:Y:S05]  /*b630*/  BPT.TRAP 0x1 ;  /* 0x000000040000795c */ /* 0x000fea0000300000 */
[----:B------:R-:W-:-:S04]  /*b640*/  HFMA2 R3, -RZ, RZ, 0, 0 ;  /* 0x00000000ff037431 */ /* 0x000fc800000001ff */
[----:B------:R-:W-:Y:S05]  /*b650*/  RET.REL.NODEC R2 `(_ZN7cutlass13device_kernelINS_4gemm6kernel13GemmUniversalIN4cute5tupleIJiiiiEEENS1_10collective13CollectiveMmaINS1_35MainloopSm100TmaUmmaWarpSpecializedILi3ELi2ELi4ENS5_IJNS4_1CILi1EEENSA_ILi4EEESB_EEEEENS5_IJNSA_ILi128EEESF_NSA_ILi64EEEEEEfNS5_IJlSB_lEEEfSI_NS4_8TiledMMAINS4_8MMA_AtomIJNS4_17SM100_MMA_TF32_SSINS_10tfloat32_tESM_fLi128ELi128ELNS4_4UMMA5MajorE0ELSO_0ELNSN_7ScaleInE0ELSP_0EEEEEENS4_6LayoutINS5_IJSB_SB_SB_EEENS5_IJNSA_ILi0EEESU_SU_EEEEENS5_IJNS4_10UnderscoreESX_SX_EEEEENS4_23SM90_TMA_LOAD_MULTICASTENS4_14ComposedLayoutINS4_7SwizzleILi3ELi4ELi3EEENS4_18smem_ptr_flag_bitsILi32EEENSS_INS5_IJNSA_ILi8EEENSA_ILi32EEEEEENS5_IJS17_SB_EEEEEEEvNS4_8identityENS4_13SM90_TMA_LOADES1B_vS1C_EENS_8epilogue10collective18CollectiveEpilogueINS1F_23Sm100TmaWarpSpecializedILi4ELi2ELi16ELb1ELb0EEEJSH_NS5_IJNSS_ISF_SB_EENSS_INSA_ILi16EEESB_EEEEEfSI_fSI_NS1F_6fusion15FusionCallbacksIS1J_NS1O_17LinearCombinationIffffLNS_15FloatRoundStyleE2EEESH_S1N_JEEENS4_5SM1004TMEM4LOAD26SM100_TMEM_LOAD_32dp32b16xES1D_NS11_INS12_ILi2ELi4ELi3EEES15_NSS_INS5_IJS16_S1L_EEENS5_IJS1L_SB_EEEEEEENS4_39AutoVectorizingCopyWithAssumedAlignmentILi128EEENS4_14SM90_TMA_STOREES22_S24_S24_EEEvvEEEEvNT_6ParamsE) ;  /* 0xffffff4802687950 */ /* 0x000fea0003c3ffff */
.L_x_223:
[----:B------:R-:W-:-:S00]  /*b660*/  BRA `(.L_x_223) ;  /* 0xfffffffc00fc7947 */ /* 0x000fc0000383ffff */
[----:B------:R-:W-:-:S00]  /*b670*/  NOP ;  /* 0x0000000000007918 */ /* 0x000fc00000000000 */
        /* <DEDUP_REMOVED lines=8> */
.L_x_224:


//--------------------- .nv.global.init           --------------------------
	.section	.nv.global.init,"aw",@progbits
.nv.global.init:
	.type		$str$27,@object
	.size		$str$27,($str$28 - $str$27)
$str$27:
        /*0000*/ 	.byte	0x28, 0x61, 0x64, 0x64, 0x72, 0x65, 0x73, 0x73, 0x20, 0x26, 0x20, 0x6d, 0x61, 0x73, 0x6b, 0x29
        /*0010*/ 	.byte	0x20, 0x3d, 0x3d, 0x20, 0x30, 0x00
	.type		$str$28,@object
	.size		$str$28,($str$26 - $str$28)
$str$28:
        /*0016*/ 	.byte	0x2f, 0x74, 0x6d, 0x70, 0x2f, 0x63, 0x75, 0x74, 0x6c, 0x61, 0x73, 0x73, 0x5f, 0x73, 0x77, 0x65
        /*0026*/ 	.byte	0x65, 0x70, 0x5f, 0x73, 0x72, 0x63, 0x2f, 0x69, 0x6e, 0x63, 0x6c, 0x75, 0x64, 0x65, 0x2f, 0x63
        /*0036*/ 	.byte	0x75, 0x74, 0x65, 0x2f, 0x70, 0x6f, 0x69, 0x6e, 0x74, 0x65, 0x72, 0x5f, 0x66, 0x6c, 0x61, 0x67
        /*0046*/ 	.byte	0x67, 0x65, 0x64, 0x2e, 0x68, 0x70, 0x70, 0x00
	.type		$str$26,@object
	.size		$str$26,($str$25 - $str$26)
$str$26:
        /*004e*/ 	.byte	0x2f, 0x74, 0x6d, 0x70, 0x2f, 0x63, 0x75, 0x74, 0x6c, 0x61, 0x73, 0x73, 0x5f, 0x73, 0x77, 0x65
        /*005e*/ 	.byte	0x65, 0x70, 0x5f, 0x73, 0x72, 0x63, 0x2f, 0x69, 0x6e, 0x63, 0x6c, 0x75, 0x64, 0x65, 0x2f, 0x63
        /*006e*/ 	.byte	0x75, 0x74, 0x65, 0x2f, 0x61, 0x74, 0x6f, 0x6d, 0x2f, 0x63, 0x6f, 0x70, 0x79, 0x5f, 0x74, 0x72
        /*007e*/ 	.byte	0x61, 0x69, 0x74, 0x73, 0x5f, 0x73, 0x6d, 0x31, 0x30, 0x30, 0x2e, 0x68, 0x70, 0x70, 0x00
	.type		$str$25,@object
	.size		$str$25,(__unnamed_1 - $str$25)
$str$25:
        /*008d*/ 	.byte	0x28, 0x28, 0x75, 0x69, 0x6e, 0x74, 0x33, 0x32, 0x5f, 0x74, 0x28, 0x74, 0x68, 0x72, 0x65, 0x61
        /*009d*/ 	.byte	0x64, 0x49, 0x64, 0x78, 0x2e, 0x78, 0x29, 0x20, 0x2f, 0x20, 0x33, 0x32, 0x29, 0x20, 0x25, 0x20
        /*00ad*/ 	.byte	0x34, 0x29, 0x20, 0x3d, 0x3d, 0x20, 0x28, 0x28, 0x28, 0x74, 0x6d, 0x65, 0x6d, 0x5f, 0x61, 0x64
        /*00bd*/ 	.byte	0x64, 0x72, 0x20, 0x3e, 0x3e, 0x20, 0x31, 0x36, 0x29, 0x20, 0x2f, 0x20, 0x33, 0x32, 0x29, 0x20
        /*00cd*/ 	.byte	0x25, 0x20, 0x34, 0x29, 0x00
	.type		__unnamed_1,@object
	.size		__unnamed_1,(__unnamed_2 - __unnamed_1)
__unnamed_1:
        /*00d2*/ 	.byte	0x61, 0x75, 0x74, 0x6f, 0x20, 0x63, 0x75, 0x74, 0x65, 0x3a, 0x3a, 0x61, 0x73, 0x5f, 0x70, 0x6f
        /* <DEDUP_REMOVED lines=23> */
        /*0252*/ 	.byte	0x43, 0x3c, 0x32, 0x30, 0x34, 0x38, 0x3e, 0x3e, 0x3e, 0x3e, 0x5d, 0x00
	.type		__unnamed_2,@object
	.size		__unnamed_2,(.L_2 - __unnamed_2)
__unnamed_2:
        /* <DEDUP_REMOVED lines=42> */
        /*04fe*/ 	.byte	0x3e, 0x5d, 0x00
.L_2:


//--------------------- .nv.shared._ZN7cutlass13device_kernelINS_4gemm6kernel13GemmUniversalIN4cute5tupleIJiiiiEEENS1_10collective13CollectiveMmaINS1_35MainloopSm100TmaUmmaWarpSpecializedILi3ELi2ELi4ENS5_IJNS4_1CILi1EEENSA_ILi4EEESB_EEEEENS5_IJNSA_ILi128EEESF_NSA_ILi64EEEEEEfNS5_IJlSB_lEEEfSI_NS4_8TiledMMAINS4_8MMA_AtomIJNS4_17SM100_MMA_TF32_SSINS_10tfloat32_tESM_fLi128ELi128ELNS4_4UMMA5MajorE0ELSO_0ELNSN_7ScaleInE0ELSP_0EEEEEENS4_6LayoutINS5_IJSB_SB_SB_EEENS5_IJNSA_ILi0EEESU_SU_EEEEENS5_IJNS4_10UnderscoreESX_SX_EEEEENS4_23SM90_TMA_LOAD_MULTICASTENS4_14ComposedLayoutINS4_7SwizzleILi3ELi4ELi3EEENS4_18smem_ptr_flag_bitsILi32EEENSS_INS5_IJNSA_ILi8EEENSA_ILi32EEEEEENS5_IJS17_SB_EEEEEEEvNS4_8identityENS4_13SM90_TMA_LOADES1B_vS1C_EENS_8epilogue10collective18CollectiveEpilogueINS1F_23Sm100TmaWarpSpecializedILi4ELi2ELi16ELb1ELb0EEEJSH_NS5_IJNSS_ISF_SB_EENSS_INSA_ILi16EEESB_EEEEEfSI_fSI_NS1F_6fusion15FusionCallbacksIS1J_NS1O_17LinearCombinationIffffLNS_15FloatRoundStyleE2EEESH_S1N_JEEENS4_5SM1004TMEM4LOAD26SM100_TMEM_LOAD_32dp32b16xES1D_NS11_INS12_ILi2ELi4ELi3EEES15_NSS_INS5_IJS16_S1L_EEENS5_IJS1L_SB_EEEEEEENS4_39AutoVectorizingCopyWithAssumedAlignmentILi128EEENS4_14SM90_TMA_STOREES22_S24_S24_EEEvvEEEEvNT_6ParamsE --------------------------
	.section	.nv.shared._ZN7cutlass13device_kernelINS_4gemm6kernel13GemmUniversalIN4cute5tupleIJiiiiEEENS1_10collective13CollectiveMmaINS1_35MainloopSm100TmaUmmaWarpSpecializedILi3ELi2ELi4ENS5_IJNS4_1CILi1EEENSA_ILi4EEESB_EEEEENS5_IJNSA_ILi128EEESF_NSA_ILi64EEEEEEfNS5_IJlSB_lEEEfSI_NS4_8TiledMMAINS4_8MMA_AtomIJNS4_17SM100_MMA_TF32_SSINS_10tfloat32_tESM_fLi128ELi128ELNS4_4UMMA5MajorE0ELSO_0ELNSN_7ScaleInE0ELSP_0EEEEEENS4_6LayoutINS5_IJSB_SB_SB_EEENS5_IJNSA_ILi0EEESU_SU_EEEEENS5_IJNS4_10UnderscoreESX_SX_EEEEENS4_23SM90_TMA_LOAD_MULTICASTENS4_14ComposedLayoutINS4_7SwizzleILi3ELi4ELi3EEENS4_18smem_ptr_flag_bitsILi32EEENSS_INS5_IJNSA_ILi8EEENSA_ILi32EEEEEENS5_IJS17_SB_EEEEEEEvNS4_8identityENS4_13SM90_TMA_LOADES1B_vS1C_EENS_8epilogue10collective18CollectiveEpilogueINS1F_23Sm100TmaWarpSpecializedILi4ELi2ELi16ELb1ELb0EEEJSH_NS5_IJNSS_ISF_SB_EENSS_INSA_ILi16EEESB_EEEEEfSI_fSI_NS1F_6fusion15FusionCallbacksIS1J_NS1O_17LinearCombinationIffffLNS_15FloatRoundStyleE2EEESH_S1N_JEEENS4_5SM1004TMEM4LOAD26SM100_TMEM_LOAD_32dp32b16xES1D_NS11_INS12_ILi2ELi4ELi3EEES15_NSS_INS5_IJS16_S1L_EEENS5_IJS1L_SB_EEEEEEENS4_39AutoVectorizingCopyWithAssumedAlignmentILi128EEENS4_14SM90_TMA_STOREES22_S24_S24_EEEvvEEEEvNT_6ParamsE,"aw",@nobits
	.sectionflags	@""
	.align	16
	.zero		1024


//--------------------- .nv.shared.reserved.0     --------------------------
	.section	.nv.shared.reserved.0,"aw",@nobits
	.weak		__nv_reservedSMEM_offset_0_alias
	.size		__nv_reservedSMEM_offset_0_alias, 0, 64
	.other		__nv_reservedSMEM_offset_0_alias,@"STO_CUDA_RESERVED_SHARED STV_DEFAULT"
__nv_reservedSMEM_offset_0_alias:
	.zero		0
.nv.shared.reserved.0:
	.zero		64
	.weak		__nv_reservedSMEM_tcgen05_partition
	.type		__nv_reservedSMEM_tcgen05_partition,@object
	.size		__nv_reservedSMEM_tcgen05_partition,(.L_0 - __nv_reservedSMEM_tcgen05_partition)
__nv_reservedSMEM_tcgen05_partition:
	.zero		32
.L_0:


//--------------------- .nv.global                --------------------------
	.section	.nv.global,"aw",@nobits
.nv.global:
	.type		_ZN40_INTERNAL_2b0d60a1_4_k_cu_9b68f872_324164cute1_E,@object
	.size		_ZN40_INTERNAL_2b0d60a1_4_k_cu_9b68f872_324164cute1_E,(_ZN40_INTERNAL_2b0d60a1_4_k_cu_9b68f872_324164cuda3std3__45__cpo6cbeginE - _ZN40_INTERNAL_2b0d60a1_4_k_cu_9b68f872_324164cute1_E)
_ZN40_INTERNAL_2b0d60a1_4_k_cu_9b68f872_324164cute1_E:
	.zero		1
	.type		_ZN40_INTERNAL_2b0d60a1_4_k_cu_9b68f872_324164cuda3std3__45__cpo6cbeginE,@object
	.size		_ZN40_INTERNAL_2b0d60a1_4_k_cu_9b68f872_324164cuda3std3__45__cpo6cbeginE,(_ZN40_INTERNAL_2b0d60a1_4_k_cu_9b68f872_324164cuda3std3__48in_placeE - _ZN40_INTERNAL_2b0d60a1_4_k_cu_9b68f872_324164cuda3std3__45__cpo6cbeginE)
_ZN40_INTERNAL_2b0d60a1_4_k_cu_9b68f872_324164cuda3std3__45__cpo6cbeginE:
	.zero		1
	.type		_ZN40_INTERNAL_2b0d60a1_4_k_cu_9b68f872_324164cuda3std3__48in_placeE,@object
	.size		_ZN40_INTERNAL_2b0d60a1_4_k_cu_9b68f872_324164cuda3std3__48in_placeE,(_ZN40_INTERNAL_2b0d60a1_4_k_cu_9b68f872_324164cuda3std6ranges3__45__cpo9iter_moveE - _ZN40_INTERNAL_2b0d60a1_4_k_cu_9b68f872_324164cuda3std3__48in_placeE)
_ZN40_INTERNAL_2b0d60a1_4_k_cu_9b68f872_324164cuda3std3__48in_placeE:
	.zero		1
	.type		_ZN40_INTERNAL_2b0d60a1_4_k_cu_9b68f872_324164cuda3std6ranges3__45__cpo9iter_moveE,@object
	.size		_ZN40_INTERNAL_2b0d60a1_4_k_cu_9b68f872_324164cuda3std6ranges3__45__cpo9iter_moveE,(_ZN40_INTERNAL_2b0d60a1_4_k_cu_9b68f872_324164cuda3std3__45__cpo5beginE - _ZN40_INTERNAL_2b0d60a1_4_k_cu_9b68f872_324164cuda3std6ranges3__45__cpo9iter_moveE)
_ZN40_INTERNAL_2b0d60a1_4_k_cu_9b68f872_324164cuda3std6ranges3__45__cpo9iter_moveE:
	.zero		1
	.type		_ZN40_INTERNAL_2b0d60a1_4_k_cu_9b68f872_324164cuda3std3__45__cpo5beginE,@object
	.size		_ZN40_INTERNAL_2b0d60a1_4_k_cu_9b68f872_324164cuda3std3__45__cpo5beginE,(_ZN40_INTERNAL_2b0d60a1_4_k_cu_9b68f872_324164cuda3std3__442_GLOBAL__N__2b0d60a1_4_k_cu_9b68f872_324166ignoreE - _ZN40_INTERNAL_2b0d60a1_4_k_cu_9b68f872_324164cuda3std3__45__cpo5beginE)
_ZN40_INTERNAL_2b0d60a1_4_k_cu_9b68f872_324164cuda3std3__45__cpo5beginE:
	.zero		1
	.type		_ZN40_INTERNAL_2b0d60a1_4_k_cu_9b68f872_324164cuda3std3__442_GLOBAL__N__2b0d60a1_4_k_cu_9b68f872_324166ignoreE,@object
	.size		_ZN40_INTERNAL_2b0d60a1_4_k_cu_9b68f872_324164cuda3std3__442_GLOBAL__N__2b0d60a1_4_k_cu_9b68f872_324166ignoreE,(_ZN40_INTERNAL_2b0d60a1_4_k_cu_9b68f872_324164cute7productE - _ZN40_INTERNAL_2b0d60a1_4_k_cu_9b68f872_324164cuda3std3__442_GLOBAL__N__2b0d60a1_4_k_cu_9b68f872_324166ignoreE)
_ZN40_INTERNAL_2b0d60a1_4_k_cu_9b68f872_324164cuda3std3__442_GLOBAL__N__2b0d60a1_4_k_cu_9b68f872_324166ignoreE:
	.zero		1
	.type		_ZN40_INTERNAL_2b0d60a1_4_k_cu_9b68f872_324164cute7productE,@object
	.size		_ZN40_INTERNAL_2b0d60a1_4_k_cu_9b68f872_324164cute7productE,(_ZN40_INTERNAL_2b0d60a1_4_k_cu_9b68f872_324164cuda3std3__45__cpo3endE - _ZN40_INTERNAL_2b0d60a1_4_k_cu_9b68f872_324164cute7productE)
_ZN40_INTERNAL_2b0d60a1_4_k_cu_9b68f872_324164cute7productE:
	.zero		1
	.type		_ZN40_INTERNAL_2b0d60a1_4_k_cu_9b68f872_324164cuda3std3__45__cpo3endE,@object
	.size		_ZN40_INTERNAL_2b0d60a1_4_k_cu_9b68f872_324164cuda3std3__45__cpo3endE,(_ZN40_INTERNAL_2b0d60a1_4_k_cu_9b68f872_324164cuda3std3__419piecewise_constructE - _ZN40_INTERNAL_2b0d60a1_4_k_cu_9b68f872_324164cuda3std3__45__cpo3endE)
_ZN40_INTERNAL_2b0d60a1_4_k_cu_9b68f872_324164cuda3std3__45__cpo3endE:
	.zero		1
	.type		_ZN40_INTERNAL_2b0d60a1_4_k_cu_9b68f872_324164cuda3std3__419piecewise_constructE,@object
	.size		_ZN40_INTERNAL_2b0d60a1_4_k_cu_9b68f872_324164cuda3std3__419piecewise_constructE,(_ZN40_INTERNAL_2b0d60a1_4_k_cu_9b68f872_324164cuda3std3__45__cpo4cendE - _ZN40_INTERNAL_2b0d60a1_4_k_cu_9b68f872_324164cuda3std3__419piecewise_constructE)
_ZN40_INTERNAL_2b0d60a1_4_k_cu_9b68f872_324164cuda3std3__419piecewise_constructE:
	.zero		1
	.type		_ZN40_INTERNAL_2b0d60a1_4_k_cu_9b68f872_324164cuda3std3__45__cpo4cendE,@object
	.size		_ZN40_INTERNAL_2b0d60a1_4_k_cu_9b68f872_324164cuda3std3__45__cpo4cendE,(_ZN40_INTERNAL_2b0d60a1_4_k_cu_9b68f872_324164cuda3std6ranges3__45__cpo4swapE - _ZN40_INTERNAL_2b0d60a1_4_k_cu_9b68f872_324164cuda3std3__45__cpo4cendE)
_ZN40_INTERNAL_2b0d60a1_4_k_cu_9b68f872_324164cuda3std3__45__cpo4cendE:
	.zero		1
	.type		_ZN40_INTERNAL_2b0d60a1_4_k_cu_9b68f872_324164cuda3std6ranges3__45__cpo4swapE,@object
	.size		_ZN40_INTERNAL_2b0d60a1_4_k_cu_9b68f872_324164cuda3std6ranges3__45__cpo4swapE,(.L_10 - _ZN40_INTERNAL_2b0d60a1_4_k_cu_9b68f872_324164cuda3std6ranges3__45__cpo4swapE)
_ZN40_INTERNAL_2b0d60a1_4_k_cu_9b68f872_324164cuda3std6ranges3__45__cpo4swapE:
	.zero		1
.L_10:


//--------------------- .nv.constant0._ZN7cutlass13device_kernelINS_4gemm6kernel13GemmUniversalIN4cute5tupleIJiiiiEEENS1_10collective13CollectiveMmaINS1_35MainloopSm100TmaUmmaWarpSpecializedILi3ELi2ELi4ENS5_IJNS4_1CILi1EEENSA_ILi4EEESB_EEEEENS5_IJNSA_ILi128EEESF_NSA_ILi64EEEEEEfNS5_IJlSB_lEEEfSI_NS4_8TiledMMAINS4_8MMA_AtomIJNS4_17SM100_MMA_TF32_SSINS_10tfloat32_tESM_fLi128ELi128ELNS4_4UMMA5MajorE0ELSO_0ELNSN_7ScaleInE0ELSP_0EEEEEENS4_6LayoutINS5_IJSB_SB_SB_EEENS5_IJNSA_ILi0EEESU_SU_EEEEENS5_IJNS4_10UnderscoreESX_SX_EEEEENS4_23SM90_TMA_LOAD_MULTICASTENS4_14ComposedLayoutINS4_7SwizzleILi3ELi4ELi3EEENS4_18smem_ptr_flag_bitsILi32EEENSS_INS5_IJNSA_ILi8EEENSA_ILi32EEEEEENS5_IJS17_SB_EEEEEEEvNS4_8identityENS4_13SM90_TMA_LOADES1B_vS1C_EENS_8epilogue10collective18CollectiveEpilogueINS1F_23Sm100TmaWarpSpecializedILi4ELi2ELi16ELb1ELb0EEEJSH_NS5_IJNSS_ISF_SB_EENSS_INSA_ILi16EEESB_EEEEEfSI_fSI_NS1F_6fusion15FusionCallbacksIS1J_NS1O_17LinearCombinationIffffLNS_15FloatRoundStyleE2EEESH_S1N_JEEENS4_5SM1004TMEM4LOAD26SM100_TMEM_LOAD_32dp32b16xES1D_NS11_INS12_ILi2ELi4ELi3EEES15_NSS_INS5_IJS16_S1L_EEENS5_IJS1L_SB_EEEEEEENS4_39AutoVectorizingCopyWithAssumedAlignmentILi128EEENS4_14SM90_TMA_STOREES22_S24_S24_EEEvvEEEEvNT_6ParamsE --------------------------
	.section	.nv.constant0._ZN7cutlass13device_kernelINS_4gemm6kernel13GemmUniversalIN4cute5tupleIJiiiiEEENS1_10collective13CollectiveMmaINS1_35MainloopSm100TmaUmmaWarpSpecializedILi3ELi2ELi4ENS5_IJNS4_1CILi1EEENSA_ILi4EEESB_EEEEENS5_IJNSA_ILi128EEESF_NSA_ILi64EEEEEEfNS5_IJlSB_lEEEfSI_NS4_8TiledMMAINS4_8MMA_AtomIJNS4_17SM100_MMA_TF32_SSINS_10tfloat32_tESM_fLi128ELi128ELNS4_4UMMA5MajorE0ELSO_0ELNSN_7ScaleInE0ELSP_0EEEEEENS4_6LayoutINS5_IJSB_SB_SB_EEENS5_IJNSA_ILi0EEESU_SU_EEEEENS5_IJNS4_10UnderscoreESX_SX_EEEEENS4_23SM90_TMA_LOAD_MULTICASTENS4_14ComposedLayoutINS4_7SwizzleILi3ELi4ELi3EEENS4_18smem_ptr_flag_bitsILi32EEENSS_INS5_IJNSA_ILi8EEENSA_ILi32EEEEEENS5_IJS17_SB_EEEEEEEvNS4_8identityENS4_13SM90_TMA_LOADES1B_vS1C_EENS_8epilogue10collective18CollectiveEpilogueINS1F_23Sm100TmaWarpSpecializedILi4ELi2ELi16ELb1ELb0EEEJSH_NS5_IJNSS_ISF_SB_EENSS_INSA_ILi16EEESB_EEEEEfSI_fSI_NS1F_6fusion15FusionCallbacksIS1J_NS1O_17LinearCombinationIffffLNS_15FloatRoundStyleE2EEESH_S1N_JEEENS4_5SM1004TMEM4LOAD26SM100_TMEM_LOAD_32dp32b16xES1D_NS11_INS12_ILi2ELi4ELi3EEES15_NSS_INS5_IJS16_S1L_EEENS5_IJS1L_SB_EEEEEEENS4_39AutoVectorizingCopyWithAssumedAlignmentILi128EEENS4_14SM90_TMA_STOREES22_S24_S24_EEEvvEEEEvNT_6ParamsE,"a",@progbits
	.sectionflags	@""
	.align	4
.nv.constant0._ZN7cutlass13device_kernelINS_4gemm6kernel13GemmUniversalIN4cute5tupleIJiiiiEEENS1_10collective13CollectiveMmaINS1_35MainloopSm100TmaUmmaWarpSpecializedILi3ELi2ELi4ENS5_IJNS4_1CILi1EEENSA_ILi4EEESB_EEEEENS5_IJNSA_ILi128EEESF_NSA_ILi64EEEEEEfNS5_IJlSB_lEEEfSI_NS4_8TiledMMAINS4_8MMA_AtomIJNS4_17SM100_MMA_TF32_SSINS_10tfloat32_tESM_fLi128ELi128ELNS4_4UMMA5MajorE0ELSO_0ELNSN_7ScaleInE0ELSP_0EEEEEENS4_6LayoutINS5_IJSB_SB_SB_EEENS5_IJNSA_ILi0EEESU_SU_EEEEENS5_IJNS4_10UnderscoreESX_SX_EEEEENS4_23SM90_TMA_LOAD_MULTICASTENS4_14ComposedLayoutINS4_7SwizzleILi3ELi4ELi3EEENS4_18smem_ptr_flag_bitsILi32EEENSS_INS5_IJNSA_ILi8EEENSA_ILi32EEEEEENS5_IJS17_SB_EEEEEEEvNS4_8identityENS4_13SM90_TMA_LOADES1B_vS1C_EENS_8epilogue10collective18CollectiveEpilogueINS1F_23Sm100TmaWarpSpecializedILi4ELi2ELi16ELb1ELb0EEEJSH_NS5_IJNSS_ISF_SB_EENSS_INSA_ILi16EEESB_EEEEEfSI_fSI_NS1F_6fusion15FusionCallbacksIS1J_NS1O_17LinearCombinationIffffLNS_15FloatRoundStyleE2EEESH_S1N_JEEENS4_5SM1004TMEM4LOAD26SM100_TMEM_LOAD_32dp32b16xES1D_NS11_INS12_ILi2ELi4ELi3EEES15_NSS_INS5_IJS16_S1L_EEENS5_IJS1L_SB_EEEEEEENS4_39AutoVectorizingCopyWithAssumedAlignmentILi128EEENS4_14SM90_TMA_STOREES22_S24_S24_EEEvvEEEEvNT_6ParamsE:
	.zero		2944


//--------------------- SYMBOLS --------------------------

	.type		.nv.reservedSmem.offset0,@object
	.size		.nv.reservedSmem.offset0,0x4
	.type		.nv.reservedSmem.cap,@object
	.size		.nv.reservedSmem.cap,0x4
	.type		__assertfail,@function
